// auto-generated by cutlass_sweep.gemm — config: {"arch": "sm_90", "cluster_m": 1, "cluster_n": 1, "dtype": "e4m3", "dtype_b": "e5m2", "layout": "nn", "stages": 0, "tile_k": 128, "tile_m": 128, "tile_n": 64}
#include "cutlass/cutlass.h"
#include "cutlass/gemm/collective/collective_builder.hpp"
#include "cutlass/gemm/device/gemm_universal_adapter.h"
#include "cutlass/gemm/kernel/gemm_universal.hpp"
#include "cutlass/epilogue/collective/collective_builder.hpp"

using ElemA = cutlass::float_e4m3_t;
using ElemB = cutlass::float_e5m2_t;
using ElemCD = cutlass::float_e4m3_t;
using Acc  = float;
using TileShape    = cute::Shape<cute::_128, cute::_64, cute::_128>;
using ClusterShape = cute::Shape<cute::_1, cute::_1, cute::_1>;

using CollectiveEpilogue = typename cutlass::epilogue::collective::CollectiveBuilder<
    cutlass::arch::Sm90, cutlass::arch::OpClassTensorOp,
    TileShape, ClusterShape,
    cutlass::epilogue::collective::EpilogueTileAuto,
    Acc, Acc,
    ElemCD, cutlass::layout::RowMajor, 128 / cutlass::sizeof_bits<ElemCD>::value,
    ElemCD, cutlass::layout::RowMajor, 128 / cutlass::sizeof_bits<ElemCD>::value,
    cutlass::epilogue::collective::EpilogueScheduleAuto
  >::CollectiveOp;

using CollectiveMainloop = typename cutlass::gemm::collective::CollectiveBuilder<
    cutlass::arch::Sm90, cutlass::arch::OpClassTensorOp,
    ElemA, cutlass::layout::RowMajor, 128 / cutlass::sizeof_bits<ElemA>::value,
    ElemB, cutlass::layout::RowMajor, 128 / cutlass::sizeof_bits<ElemB>::value,
    Acc,
    TileShape, ClusterShape,
    cutlass::gemm::collective::StageCountAutoCarveout<static_cast<int>(sizeof(typename CollectiveEpilogue::SharedStorage))>,
    cutlass::gemm::collective::KernelScheduleAuto
  >::CollectiveOp;

using GemmKernel = cutlass::gemm::kernel::GemmUniversal<
    cute::Shape<int,int,int,int>,
    CollectiveMainloop,
    CollectiveEpilogue
>;
using Gemm = cutlass::gemm::device::GemmUniversalAdapter<GemmKernel>;

// Force the device kernel symbol into the cubin without needing a host main.
auto* _anchor = &cutlass::device_kernel<GemmKernel>;


// ===== COMPILED SASS (sm_90a) =====

	.target	sm_90a

	.elftype	@"ET_EXEC"


//--------------------- .note.nv.tkinfo           --------------------------
	.section	.note.nv.tkinfo,"",@"SHT_NOTE"
	.sectionflags	@"SHF_NOTE_NV_TKINFO"
	.tkinfo
        /*0018*/ 	.word	0x00000002
        /*0030*/ 	.string	""
        /*0030*/ 	.string	"ptxas"
        /*0030*/ 	.string	"Cuda compilation tools, release 13.0, V13.0.88"
        /*0030*/ 	.string	"Build cuda_13.0.r13.0/compiler.36424714_0"
        /*0030*/ 	.string	"-arch sm_90a -m 64 "



//--------------------- .note.nv.cuinfo           --------------------------
	.section	.note.nv.cuinfo,"",@"SHT_NOTE"
	.sectionflags	@"SHF_NOTE_NV_CUINFO"
        /*0018*/ 	.short	0x0002
        /*001a*/ 	.short	0x005a
        /*001c*/ 	.short	0x0082
	.zero		2


//--------------------- .nv.info                  --------------------------
	.section	.nv.info,"",@"SHT_CUDA_INFO"
	.align	4


	//----- nvinfo : EIATTR_REGCOUNT
	.align		4
        /*0000*/ 	.byte	0x04, 0x2f
        /*0002*/ 	.short	(.L_16 - .L_15)
	.align		4
.L_15:
        /*0004*/ 	.word	index@(_ZN7cutlass13device_kernelINS_4gemm6kernel13GemmUniversalIN4cute5tupleIJiiiiEEENS1_10collective13CollectiveMmaINS1_39MainloopSm90TmaGmmaRmemAWarpSpecializedILi9ENS5_IJNS4_1CILi1EEESB_SB_EEENS1_35KernelTmaWarpSpecializedCooperativeEEENS5_IJNSA_ILi128EEENSA_ILi64EEESF_EEENS_12float_e4m3_tENS5_IJlSB_lEEENS_12float_e5m2_tENS5_IJSB_llEEENS4_8TiledMMAINS4_8MMA_AtomIJNS4_4SM904GMMA30MMA_64x64x32_F32E5M2E4M3_RS_TNILNSP_7ScaleInE1ELSR_1EEEEEENS4_6LayoutINS5_IJNSA_ILi2EEESB_SB_EEENS5_IJSB_NSA_ILi0EEESX_EEEEENS5_IJNS4_10UnderscoreES10_S10_EEEEENS4_13SM90_TMA_LOADENS4_14ComposedLayoutINS4_7SwizzleILi3ELi4ELi3EEENS4_18smem_ptr_flag_bitsILi8EEENSU_INS5_IJNSA_ILi8EEESF_EEENS5_IJSF_SB_EEEEEEEvNS4_8identityES13_NS14_INS15_ILi2ELi4ELi3EEES18_NSU_INS5_IJSG_S19_EEENS5_IJSB_SG_EEEEEEENS4_9Copy_AtomIJNS4_39AutoVectorizingCopyWithAssumedAlignmentILi128EEESK_EEES1E_EENS_8epilogue10collective6detail29Sm90TmaWarpSpecializedAdapterINS1Q_15DefaultEpilogueISI_SJ_SJ_NS1P_6thread17LinearCombinationISI_Li1EffLNS1U_9ScaleType4KindE0ELNS_15FloatRoundStyleE2ESI_EENS1_15EpilogueDefaultEEEEEvvEEEEvNT_6ParamsE)
        /*0008*/ 	.word	0x000000a8


	//----- nvinfo : EIATTR_FRAME_SIZE
	.align		4
.L_16:
        /*000c*/ 	.byte	0x04, 0x11
        /*000e*/ 	.short	(.L_18 - .L_17)
	.align		4
.L_17:
        /*0010*/ 	.word	index@(_ZN7cutlass13device_kernelINS_4gemm6kernel13GemmUniversalIN4cute5tupleIJiiiiEEENS1_10collective13CollectiveMmaINS1_39MainloopSm90TmaGmmaRmemAWarpSpecializedILi9ENS5_IJNS4_1CILi1EEESB_SB_EEENS1_35KernelTmaWarpSpecializedCooperativeEEENS5_IJNSA_ILi128EEENSA_ILi64EEESF_EEENS_12float_e4m3_tENS5_IJlSB_lEEENS_12float_e5m2_tENS5_IJSB_llEEENS4_8TiledMMAINS4_8MMA_AtomIJNS4_4SM904GMMA30MMA_64x64x32_F32E5M2E4M3_RS_TNILNSP_7ScaleInE1ELSR_1EEEEEENS4_6LayoutINS5_IJNSA_ILi2EEESB_SB_EEENS5_IJSB_NSA_ILi0EEESX_EEEEENS5_IJNS4_10UnderscoreES10_S10_EEEEENS4_13SM90_TMA_LOADENS4_14ComposedLayoutINS4_7SwizzleILi3ELi4ELi3EEENS4_18smem_ptr_flag_bitsILi8EEENSU_INS5_IJNSA_ILi8EEESF_EEENS5_IJSF_SB_EEEEEEEvNS4_8identityES13_NS14_INS15_ILi2ELi4ELi3EEES18_NSU_INS5_IJSG_S19_EEENS5_IJSB_SG_EEEEEEENS4_9Copy_AtomIJNS4_39AutoVectorizingCopyWithAssumedAlignmentILi128EEESK_EEES1E_EENS_8epilogue10collective6detail29Sm90TmaWarpSpecializedAdapterINS1Q_15DefaultEpilogueISI_SJ_SJ_NS1P_6thread17LinearCombinationISI_Li1EffLNS1U_9ScaleType4KindE0ELNS_15FloatRoundStyleE2ESI_EENS1_15EpilogueDefaultEEEEEvvEEEEvNT_6ParamsE)
        /*0014*/ 	.word	0x00000000


	//----- nvinfo : EIATTR_MIN_STACK_SIZE
	.align		4
.L_18:
        /*0018*/ 	.byte	0x04, 0x12
        /*001a*/ 	.short	(.L_20 - .L_19)
	.align		4
.L_19:
        /*001c*/ 	.word	index@(_ZN7cutlass13device_kernelINS_4gemm6kernel13GemmUniversalIN4cute5tupleIJiiiiEEENS1_10collective13CollectiveMmaINS1_39MainloopSm90TmaGmmaRmemAWarpSpecializedILi9ENS5_IJNS4_1CILi1EEESB_SB_EEENS1_35KernelTmaWarpSpecializedCooperativeEEENS5_IJNSA_ILi128EEENSA_ILi64EEESF_EEENS_12float_e4m3_tENS5_IJlSB_lEEENS_12float_e5m2_tENS5_IJSB_llEEENS4_8TiledMMAINS4_8MMA_AtomIJNS4_4SM904GMMA30MMA_64x64x32_F32E5M2E4M3_RS_TNILNSP_7ScaleInE1ELSR_1EEEEEENS4_6LayoutINS5_IJNSA_ILi2EEESB_SB_EEENS5_IJSB_NSA_ILi0EEESX_EEEEENS5_IJNS4_10UnderscoreES10_S10_EEEEENS4_13SM90_TMA_LOADENS4_14ComposedLayoutINS4_7SwizzleILi3ELi4ELi3EEENS4_18smem_ptr_flag_bitsILi8EEENSU_INS5_IJNSA_ILi8EEESF_EEENS5_IJSF_SB_EEEEEEEvNS4_8identityES13_NS14_INS15_ILi2ELi4ELi3EEES18_NSU_INS5_IJSG_S19_EEENS5_IJSB_SG_EEEEEEENS4_9Copy_AtomIJNS4_39AutoVectorizingCopyWithAssumedAlignmentILi128EEESK_EEES1E_EENS_8epilogue10collective6detail29Sm90TmaWarpSpecializedAdapterINS1Q_15DefaultEpilogueISI_SJ_SJ_NS1P_6thread17LinearCombinationISI_Li1EffLNS1U_9ScaleType4KindE0ELNS_15FloatRoundStyleE2ESI_EENS1_15EpilogueDefaultEEEEEvvEEEEvNT_6ParamsE)
        /*0020*/ 	.word	0x00000000
.L_20:


//--------------------- .nv.compat                --------------------------
	.section	.nv.compat,"",@"SHT_CUDA_COMPAT_INFO"
	.align	4
        /*0000*/ 	.byte	0x02, 0x09, 0x01, 0x00, 0x02, 0x02, 0x04, 0x00, 0x02, 0x05, 0x05, 0x00, 0x03, 0x07, 0x01, 0x01
        /*0010*/ 	.byte	0x02, 0x03, 0x01, 0x00, 0x02, 0x06, 0x01, 0x00, 0x04, 0x0b, 0x08, 0x00, 0x00, 0x00, 0x00, 0x00
        /*0020*/ 	.byte	0x00, 0x00, 0x00, 0x00


//--------------------- .nv.info._ZN7cutlass13device_kernelINS_4gemm6kernel13GemmUniversalIN4cute5tupleIJiiiiEEENS1_10collective13CollectiveMmaINS1_39MainloopSm90TmaGmmaRmemAWarpSpecializedILi9ENS5_IJNS4_1CILi1EEESB_SB_EEENS1_35KernelTmaWarpSpecializedCooperativeEEENS5_IJNSA_ILi128EEENSA_ILi64EEESF_EEENS_12float_e4m3_tENS5_IJlSB_lEEENS_12float_e5m2_tENS5_IJSB_llEEENS4_8TiledMMAINS4_8MMA_AtomIJNS4_4SM904GMMA30MMA_64x64x32_F32E5M2E4M3_RS_TNILNSP_7ScaleInE1ELSR_1EEEEEENS4_6LayoutINS5_IJNSA_ILi2EEESB_SB_EEENS5_IJSB_NSA_ILi0EEESX_EEEEENS5_IJNS4_10UnderscoreES10_S10_EEEEENS4_13SM90_TMA_LOADENS4_14ComposedLayoutINS4_7SwizzleILi3ELi4ELi3EEENS4_18smem_ptr_flag_bitsILi8EEENSU_INS5_IJNSA_ILi8EEESF_EEENS5_IJSF_SB_EEEEEEEvNS4_8identityES13_NS14_INS15_ILi2ELi4ELi3EEES18_NSU_INS5_IJSG_S19_EEENS5_IJSB_SG_EEEEEEENS4_9Copy_AtomIJNS4_39AutoVectorizingCopyWithAssumedAlignmentILi128EEESK_EEES1E_EENS_8epilogue10collective6detail29Sm90TmaWarpSpecializedAdapterINS1Q_15DefaultEpilogueISI_SJ_SJ_NS1P_6thread17LinearCombinationISI_Li1EffLNS1U_9ScaleType4KindE0ELNS_15FloatRoundStyleE2ESI_EENS1_15EpilogueDefaultEEEEEvvEEEEvNT_6ParamsE --------------------------
	.section	.nv.info._ZN7cutlass13device_kernelINS_4gemm6kernel13GemmUniversalIN4cute5tupleIJiiiiEEENS1_10collective13CollectiveMmaINS1_39MainloopSm90TmaGmmaRmemAWarpSpecializedILi9ENS5_IJNS4_1CILi1EEESB_SB_EEENS1_35KernelTmaWarpSpecializedCooperativeEEENS5_IJNSA_ILi128EEENSA_ILi64EEESF_EEENS_12float_e4m3_tENS5_IJlSB_lEEENS_12float_e5m2_tENS5_IJSB_llEEENS4_8TiledMMAINS4_8MMA_AtomIJNS4_4SM904GMMA30MMA_64x64x32_F32E5M2E4M3_RS_TNILNSP_7ScaleInE1ELSR_1EEEEEENS4_6LayoutINS5_IJNSA_ILi2EEESB_SB_EEENS5_IJSB_NSA_ILi0EEESX_EEEEENS5_IJNS4_10UnderscoreES10_S10_EEEEENS4_13SM90_TMA_LOADENS4_14ComposedLayoutINS4_7SwizzleILi3ELi4ELi3EEENS4_18smem_ptr_flag_bitsILi8EEENSU_INS5_IJNSA_ILi8EEESF_EEENS5_IJSF_SB_EEEEEEEvNS4_8identityES13_NS14_INS15_ILi2ELi4ELi3EEES18_NSU_INS5_IJSG_S19_EEENS5_IJSB_SG_EEEEEEENS4_9Copy_AtomIJNS4_39AutoVectorizingCopyWithAssumedAlignmentILi128EEESK_EEES1E_EENS_8epilogue10collective6detail29Sm90TmaWarpSpecializedAdapterINS1Q_15DefaultEpilogueISI_SJ_SJ_NS1P_6thread17LinearCombinationISI_Li1EffLNS1U_9ScaleType4KindE0ELNS_15FloatRoundStyleE2ESI_EENS1_15EpilogueDefaultEEEEEvvEEEEvNT_6ParamsE,"",@"SHT_CUDA_INFO"
	.sectionflags	@""
	.align	4


	//----- nvinfo : EIATTR_CUDA_API_VERSION
	.align		4
        /*0000*/ 	.byte	0x04, 0x37
        /*0002*/ 	.short	(.L_22 - .L_21)
.L_21:
        /*0004*/ 	.word	0x00000082


	//----- nvinfo : EIATTR_KPARAM_INFO
	.align		4
.L_22:
        /*0008*/ 	.byte	0x04, 0x17
        /*000a*/ 	.short	(.L_24 - .L_23)
.L_23:
        /*000c*/ 	.word	0x00000000
        /*0010*/ 	.short	0x0000
        /*0012*/ 	.short	0x0070
        /*0014*/ 	.byte	0x00, 0xf0, 0x01, 0x10


	//----- nvinfo : EIATTR_SPARSE_MMA_MASK
	.align		4
.L_24:
        /*0018*/ 	.byte	0x03, 0x50
        /*001a*/ 	.short	0x0000


	//----- nvinfo : EIATTR_MAXREG_COUNT
	.align		4
        /*001c*/ 	.byte	0x03, 0x1b
        /*001e*/ 	.short	0x00a8


	//----- nvinfo : EIATTR_NUM_BARRIERS
	.align		4
        /*0020*/ 	.byte	0x02, 0x4c
        /*0022*/ 	.byte	0x01
	.zero		1


	//----- nvinfo : EIATTR_EXTERNS
	.align		4
        /*0024*/ 	.byte	0x04, 0x0f
        /*0026*/ 	.short	(.L_26 - .L_25)


	//   ....[0]....
	.align		4
.L_25:
        /*0028*/ 	.word	index@(__assertfail)


	//----- nvinfo : EIATTR_MERCURY_ISA_VERSION
	.align		4
.L_26:
        /*002c*/ 	.byte	0x03, 0x5f
        /*002e*/ 	.short	0x0101


	//----- nvinfo : EIATTR_INT_WARP_WIDE_INSTR_OFFSETS
	.align		4
        /*0030*/ 	.byte	0x04, 0x31
        /*0032*/ 	.short	(.L_28 - .L_27)


	//   ....[0]....
.L_27:
        /*0034*/ 	.word	0x00000480


	//   ....[1]....
        /*0038*/ 	.word	0x000004b0


	//   ....[2]....
        /*003c*/ 	.word	0x00000590


	//----- nvinfo : EIATTR_COOP_GROUP_MASK_REGIDS
	.align		4
.L_28:
        /*0040*/ 	.byte	0x04, 0x29
        /*0042*/ 	.short	(.L_30 - .L_29)


	//   ....[0]....
.L_29:
        /*0044*/ 	.word	0xffffffff


	//   ....[1]....
        /*0048*/ 	.word	0xffffffff


	//   ....[2]....
        /*004c*/ 	.word	0xffffffff


	//   ....[3]....
        /*0050*/ 	.word	0xffffffff


	//   ....[4]....
        /*0054*/ 	.word	0x0500000f


	//----- nvinfo : EIATTR_COOP_GROUP_INSTR_OFFSETS
	.align		4
.L_30:
        /*0058*/ 	.byte	0x04, 0x28
        /*005a*/ 	.short	(.L_32 - .L_31)


	//   ....[0]....
.L_31:
        /*005c*/ 	.word	0x00000060


	//   ....[1]....
        /*0060*/ 	.word	0x00000070


	//   ....[2]....
        /*0064*/ 	.word	0x00000130


	//   ....[3]....
        /*0068*/ 	.word	0x00000390


	//   ....[4]....
        /*006c*/ 	.word	0x00008290


	//----- nvinfo : EIATTR_REG_RECONFIG
	.align		4
.L_32:
        /*0070*/ 	.byte	0x01, 0x54
	.zero		2


	//----- nvinfo : EIATTR_SYSCALL_OFFSETS
	.align		4
        /*0074*/ 	.byte	0x04, 0x46
        /*0076*/ 	.short	(.L_34 - .L_33)


	//   ....[0]....
.L_33:
        /*0078*/ 	.word	0x00001140


	//   ....[1]....
        /*007c*/ 	.word	0x000012a0


	//   ....[2]....
        /*0080*/ 	.word	0x00001390


	//   ....[3]....
        /*0084*/ 	.word	0x00007030


	//   ....[4]....
        /*0088*/ 	.word	0x00007160


	//----- nvinfo : EIATTR_MBARRIER_INSTR_OFFSETS
	.align		4
.L_34:
        /*008c*/ 	.byte	0x04, 0x39
        /*008e*/ 	.short	(.L_36 - .L_35)


	//   ....[0]....
.L_35:
        /*0090*/ 	.word	0x00000250
        /*0094*/ 	.word	0x000000ff
        /*0098*/ 	.word	0x00000000
        /*009c*/ 	.short	0x0100
        /*009e*/ 	.byte	0x08
	.zero		1


	//   ....[1]....
        /*00a0*/ 	.word	0x00000260
        /*00a4*/ 	.word	0x000000ff
        /*00a8*/ 	.word	0x00000048
        /*00ac*/ 	.short	0x0100
        /*00ae*/ 	.byte	0x08
	.zero		1


	//   ....[2]....
        /*00b0*/ 	.word	0x00000270
        /*00b4*/ 	.word	0x000000ff
        /*00b8*/ 	.word	0x00000008
        /*00bc*/ 	.short	0x0100
        /*00be*/ 	.byte	0x08
	.zero		1


	//   ....[3]....
        /*00c0*/ 	.word	0x00000280
        /*00c4*/ 	.word	0x000000ff
        /*00c8*/ 	.word	0x00000050
        /*00cc*/ 	.short	0x0100
        /*00ce*/ 	.byte	0x08
	.zero		1


	//   ....[4]....
        /*00d0*/ 	.word	0x00000290
        /*00d4*/ 	.word	0x000000ff
        /*00d8*/ 	.word	0x00000010
        /*00dc*/ 	.short	0x0100
        /*00de*/ 	.byte	0x08
	.zero		1


	//   ....[5]....
        /*00e0*/ 	.word	0x000002a0
        /*00e4*/ 	.word	0x000000ff
        /*00e8*/ 	.word	0x00000058
        /*00ec*/ 	.short	0x0100
        /*00ee*/ 	.byte	0x08
	.zero		1


	//   ....[6]....
        /*00f0*/ 	.word	0x000002b0
        /*00f4*/ 	.word	0x000000ff
        /*00f8*/ 	.word	0x00000018
        /*00fc*/ 	.short	0x0100
        /*00fe*/ 	.byte	0x08
	.zero		1


	//   ....[7]....
        /*0100*/ 	.word	0x000002c0
        /*0104*/ 	.word	0x000000ff
        /*0108*/ 	.word	0x00000060
        /*010c*/ 	.short	0x0100
        /*010e*/ 	.byte	0x08
	.zero		1


	//   ....[8]....
        /*0110*/ 	.word	0x000002d0
        /*0114*/ 	.word	0x000000ff
        /*0118*/ 	.word	0x00000020
        /*011c*/ 	.short	0x0100
        /*011e*/ 	.byte	0x08
	.zero		1


	//   ....[9]....
        /*0120*/ 	.word	0x000002e0
        /*0124*/ 	.word	0x000000ff
        /*0128*/ 	.word	0x00000068
        /*012c*/ 	.short	0x0100
        /*012e*/ 	.byte	0x08
	.zero		1


	//   ....[10]....
        /*0130*/ 	.word	0x000002f0
        /*0134*/ 	.word	0x000000ff
        /*0138*/ 	.word	0x00000028
        /*013c*/ 	.short	0x0100
        /*013e*/ 	.byte	0x08
	.zero		1


	//   ....[11]....
        /*0140*/ 	.word	0x00000300
        /*0144*/ 	.word	0x000000ff
        /*0148*/ 	.word	0x00000070
        /*014c*/ 	.short	0x0100
        /*014e*/ 	.byte	0x08
	.zero		1


	//   ....[12]....
        /*0150*/ 	.word	0x00000310
        /*0154*/ 	.word	0x000000ff
        /*0158*/ 	.word	0x00000030
        /*015c*/ 	.short	0x0100
        /*015e*/ 	.byte	0x08
	.zero		1


	//   ....[13]....
        /*0160*/ 	.word	0x00000320
        /*0164*/ 	.word	0x000000ff
        /*0168*/ 	.word	0x00000078
        /*016c*/ 	.short	0x0100
        /*016e*/ 	.byte	0x08
	.zero		1


	//   ....[14]....
        /*0170*/ 	.word	0x00000330
        /*0174*/ 	.word	0x000000ff
        /*0178*/ 	.word	0x00000038
        /*017c*/ 	.short	0x0100
        /*017e*/ 	.byte	0x08
	.zero		1


	//   ....[15]....
        /*0180*/ 	.word	0x00000340
        /*0184*/ 	.word	0x000000ff
        /*0188*/ 	.word	0x00000080
        /*018c*/ 	.short	0x0100
        /*018e*/ 	.byte	0x08
	.zero		1


	//   ....[16]....
        /*0190*/ 	.word	0x00000350
        /*0194*/ 	.word	0x000000ff
        /*0198*/ 	.word	0x00000040
        /*019c*/ 	.short	0x0100
        /*019e*/ 	.byte	0x08
	.zero		1


	//   ....[17]....
        /*01a0*/ 	.word	0x00000360
        /*01a4*/ 	.word	0x000000ff
        /*01a8*/ 	.word	0x00000088
        /*01ac*/ 	.short	0x0100
        /*01ae*/ 	.byte	0x08
	.zero		1


	//   ....[18]....
        /*01b0*/ 	.word	0x00000600
        /*01b4*/ 	.word	0x000000ff
        /*01b8*/ 	.word	0x000000a0
        /*01bc*/ 	.short	0x0100
        /*01be*/ 	.byte	0x06
	.zero		1


	//   ....[19]....
        /*01c0*/ 	.word	0x00000660
        /*01c4*/ 	.word	0x000000ff
        /*01c8*/ 	.word	0x000000a8
        /*01cc*/ 	.short	0x0100
        /*01ce*/ 	.byte	0x06
	.zero		1


	//   ....[20]....
        /*01d0*/ 	.word	0x000014a0
        /*01d4*/ 	.word	0x00000004
        /*01d8*/ 	.word	0x00000000
        /*01dc*/ 	.short	0x010a
        /*01de*/ 	.byte	0x3f
	.zero		1


	//   ....[21]....
        /*01e0*/ 	.word	0x000014e0
        /*01e4*/ 	.word	0x00000004
        /*01e8*/ 	.word	0x00000000
        /*01ec*/ 	.short	0x010a
        /*01ee*/ 	.byte	0x3f
	.zero		1


	//   ....[22]....
        /*01f0*/ 	.word	0x00001710
        /*01f4*/ 	.word	0x00000006
        /*01f8*/ 	.word	0x00000000
        /*01fc*/ 	.short	0x010a
        /*01fe*/ 	.byte	0x3f
	.zero		1


	//   ....[23]....
        /*0200*/ 	.word	0x00002050
        /*0204*/ 	.word	0x00000006
        /*0208*/ 	.word	0x00000000
        /*020c*/ 	.short	0x010a
        /*020e*/ 	.byte	0x3f
	.zero		1


	//   ....[24]....
        /*0210*/ 	.word	0x00002400
        /*0214*/ 	.word	0x00000015
        /*0218*/ 	.word	0x00000000
        /*021c*/ 	.short	0x010a
        /*021e*/ 	.byte	0x3f
	.zero		1


	//   ....[25]....
        /*0220*/ 	.word	0x00002870
        /*0224*/ 	.word	0x00000007
        /*0228*/ 	.word	0x00000000
        /*022c*/ 	.short	0x0101
        /*022e*/ 	.byte	0x3f
	.zero		1


	//   ....[26]....
        /*0230*/ 	.word	0x00002b50
        /*0234*/ 	.word	0x00000015
        /*0238*/ 	.word	0x00000000
        /*023c*/ 	.short	0x010a
        /*023e*/ 	.byte	0x3f
	.zero		1


	//   ....[27]....
        /*0240*/ 	.word	0x000032e0
        /*0244*/ 	.word	0x00000009
        /*0248*/ 	.word	0x00000000
        /*024c*/ 	.short	0x0101
        /*024e*/ 	.byte	0x3f
	.zero		1


	//   ....[28]....
        /*0250*/ 	.word	0x00003670
        /*0254*/ 	.word	0x00000000
        /*0258*/ 	.word	0x00000000
        /*025c*/ 	.short	0x0101
        /*025e*/ 	.byte	0x3f
	.zero		1


	//   ....[29]....
        /*0260*/ 	.word	0x00007240
        /*0264*/ 	.word	0x00000007
        /*0268*/ 	.word	0x00000048
        /*026c*/ 	.short	0x010a
        /*026e*/ 	.byte	0x3f
	.zero		1


	//   ....[30]....
        /*0270*/ 	.word	0x00007660
        /*0274*/ 	.word	0x00000000
        /*0278*/ 	.word	0x000000a8
        /*027c*/ 	.short	0x0101
        /*027e*/ 	.byte	0x3f
	.zero		1


	//   ....[31]....
        /*0280*/ 	.word	0x00007d80
        /*0284*/ 	.word	0x00000005
        /*0288*/ 	.word	0x00000000
        /*028c*/ 	.short	0x010a
        /*028e*/ 	.byte	0x3f
	.zero		1


	//   ....[32]....
        /*0290*/ 	.word	0x00007e00
        /*0294*/ 	.word	0x00000007
        /*0298*/ 	.word	0x00000000
        /*029c*/ 	.short	0x010a
        /*029e*/ 	.byte	0x3f
	.zero		1


	//   ....[33]....
        /*02a0*/ 	.word	0x00007e90
        /*02a4*/ 	.word	0x00000006
        /*02a8*/ 	.word	0x00000000
        /*02ac*/ 	.short	0x010a
        /*02ae*/ 	.byte	0x3f
	.zero		1


	//   ....[34]....
        /*02b0*/ 	.word	0x00007f20
        /*02b4*/ 	.word	0x00000007
        /*02b8*/ 	.word	0x00000000
        /*02bc*/ 	.short	0x010a
        /*02be*/ 	.byte	0x3f
	.zero		1


	//   ....[35]....
        /*02c0*/ 	.word	0x00007fb0
        /*02c4*/ 	.word	0x00000006
        /*02c8*/ 	.word	0x00000000
        /*02cc*/ 	.short	0x010a
        /*02ce*/ 	.byte	0x3f
	.zero		1


	//   ....[36]....
        /*02d0*/ 	.word	0x00008040
        /*02d4*/ 	.word	0x00000007
        /*02d8*/ 	.word	0x00000000
        /*02dc*/ 	.short	0x010a
        /*02de*/ 	.byte	0x3f
	.zero		1


	//   ....[37]....
        /*02e0*/ 	.word	0x000080d0
        /*02e4*/ 	.word	0x00000006
        /*02e8*/ 	.word	0x00000000
        /*02ec*/ 	.short	0x010a
        /*02ee*/ 	.byte	0x3f
	.zero		1


	//   ....[38]....
        /*02f0*/ 	.word	0x00008160
        /*02f4*/ 	.word	0x00000007
        /*02f8*/ 	.word	0x00000000
        /*02fc*/ 	.short	0x010a
        /*02fe*/ 	.byte	0x3f
	.zero		1


	//   ....[39]....
        /*0300*/ 	.word	0x000081f0
        /*0304*/ 	.word	0x00000003
        /*0308*/ 	.word	0x00000000
        /*030c*/ 	.short	0x010a
        /*030e*/ 	.byte	0x3f
	.zero		1


	//   ....[40]....
        /*0310*/ 	.word	0x000082c0
        /*0314*/ 	.word	0x00000004
        /*0318*/ 	.word	0x00000000
        /*031c*/ 	.short	0x010a
        /*031e*/ 	.byte	0x3f
	.zero		1


	//   ....[41]....
        /*0320*/ 	.word	0x00008310
        /*0324*/ 	.word	0x00000006
        /*0328*/ 	.word	0x00000000
        /*032c*/ 	.short	0x010a
        /*032e*/ 	.byte	0x3f
	.zero		1


	//   ....[42]....
        /*0330*/ 	.word	0x00008360
        /*0334*/ 	.word	0x00000015
        /*0338*/ 	.word	0x00000000
        /*033c*/ 	.short	0x010a
        /*033e*/ 	.byte	0x3f
	.zero		1


	//   ....[43]....
        /*0340*/ 	.word	0x00008430
        /*0344*/ 	.word	0x00000007
        /*0348*/ 	.word	0x00000048
        /*034c*/ 	.short	0x010a
        /*034e*/ 	.byte	0x3f
	.zero		1


	//   ....[44]....
        /*0350*/ 	.word	0x00008500
        /*0354*/ 	.word	0x00000005
        /*0358*/ 	.word	0x00000000
        /*035c*/ 	.short	0x010a
        /*035e*/ 	.byte	0x3f
	.zero		1


	//   ....[45]....
        /*0360*/ 	.word	0x00008550
        /*0364*/ 	.word	0x00000007
        /*0368*/ 	.word	0x00000000
        /*036c*/ 	.short	0x010a
        /*036e*/ 	.byte	0x3f
	.zero		1


	//   ....[46]....
        /*0370*/ 	.word	0x000085a0
        /*0374*/ 	.word	0x00000006
        /*0378*/ 	.word	0x00000000
        /*037c*/ 	.short	0x010a
        /*037e*/ 	.byte	0x3f
	.zero		1


	//   ....[47]....
        /*0380*/ 	.word	0x000085f0
        /*0384*/ 	.word	0x00000007
        /*0388*/ 	.word	0x00000000
        /*038c*/ 	.short	0x010a
        /*038e*/ 	.byte	0x3f
	.zero		1


	//   ....[48]....
        /*0390*/ 	.word	0x00008640
        /*0394*/ 	.word	0x00000006
        /*0398*/ 	.word	0x00000000
        /*039c*/ 	.short	0x010a
        /*039e*/ 	.byte	0x3f
	.zero		1


	//   ....[49]....
        /*03a0*/ 	.word	0x00008690
        /*03a4*/ 	.word	0x00000007
        /*03a8*/ 	.word	0x00000000
        /*03ac*/ 	.short	0x010a
        /*03ae*/ 	.byte	0x3f
	.zero		1


	//   ....[50]....
        /*03b0*/ 	.word	0x000086e0
        /*03b4*/ 	.word	0x00000006
        /*03b8*/ 	.word	0x00000000
        /*03bc*/ 	.short	0x010a
        /*03be*/ 	.byte	0x3f
	.zero		1


	//   ....[51]....
        /*03c0*/ 	.word	0x00008730
        /*03c4*/ 	.word	0x00000007
        /*03c8*/ 	.word	0x00000000
        /*03cc*/ 	.short	0x010a
        /*03ce*/ 	.byte	0x3f
	.zero		1


	//----- nvinfo : EIATTR_NUM_MBARRIERS
	.align		4
.L_36:
        /*03d0*/ 	.byte	0x03, 0x38
        /*03d2*/ 	.short	0x0014


	//----- nvinfo : EIATTR_EXIT_INSTR_OFFSETS
	.align		4
        /*03d4*/ 	.byte	0x04, 0x1c
        /*03d6*/ 	.short	(.L_38 - .L_37)


	//   ....[0]....
.L_37:
        /*03d8*/ 	.word	0x000006b0


	//   ....[1]....
        /*03dc*/ 	.word	0x00000f70


	//   ....[2]....
        /*03e0*/ 	.word	0x00006620


	//   ....[3]....
        /*03e4*/ 	.word	0x00006c40


	//   ....[4]....
        /*03e8*/ 	.word	0x00008240


	//----- nvinfo : EIATTR_MAX_THREADS
	.align		4
.L_38:
        /*03ec*/ 	.byte	0x04, 0x05
        /*03ee*/ 	.short	(.L_40 - .L_39)
.L_39:
        /*03f0*/ 	.word	0x00000180
        /*03f4*/ 	.word	0x00000001
        /*03f8*/ 	.word	0x00000001


	//----- nvinfo : EIATTR_CRS_STACK_SIZE
	.align		4
.L_40:
        /*03fc*/ 	.byte	0x04, 0x1e
        /*03fe*/ 	.short	(.L_42 - .L_41)
.L_41:
        /*0400*/ 	.word	0x00000000


	//----- nvinfo : EIATTR_CBANK_PARAM_SIZE
	.align		4
.L_42:
        /*0404*/ 	.byte	0x03, 0x19
        /*0406*/ 	.short	0x0470


	//----- nvinfo : EIATTR_PARAM_CBANK
	.align		4
        /*0408*/ 	.byte	0x04, 0x0a
        /*040a*/ 	.short	(.L_44 - .L_43)
	.align		4
.L_43:
        /*040c*/ 	.word	index@(.nv.constant0._ZN7cutlass13device_kernelINS_4gemm6kernel13GemmUniversalIN4cute5tupleIJiiiiEEENS1_10collective13CollectiveMmaINS1_39MainloopSm90TmaGmmaRmemAWarpSpecializedILi9ENS5_IJNS4_1CILi1EEESB_SB_EEENS1_35KernelTmaWarpSpecializedCooperativeEEENS5_IJNSA_ILi128EEENSA_ILi64EEESF_EEENS_12float_e4m3_tENS5_IJlSB_lEEENS_12float_e5m2_tENS5_IJSB_llEEENS4_8TiledMMAINS4_8MMA_AtomIJNS4_4SM904GMMA30MMA_64x64x32_F32E5M2E4M3_RS_TNILNSP_7ScaleInE1ELSR_1EEEEEENS4_6LayoutINS5_IJNSA_ILi2EEESB_SB_EEENS5_IJSB_NSA_ILi0EEESX_EEEEENS5_IJNS4_10UnderscoreES10_S10_EEEEENS4_13SM90_TMA_LOADENS4_14ComposedLayoutINS4_7SwizzleILi3ELi4ELi3EEENS4_18smem_ptr_flag_bitsILi8EEENSU_INS5_IJNSA_ILi8EEESF_EEENS5_IJSF_SB_EEEEEEEvNS4_8identityES13_NS14_INS15_ILi2ELi4ELi3EEES18_NSU_INS5_IJSG_S19_EEENS5_IJSB_SG_EEEEEEENS4_9Copy_AtomIJNS4_39AutoVectorizingCopyWithAssumedAlignmentILi128EEESK_EEES1E_EENS_8epilogue10collective6detail29Sm90TmaWarpSpecializedAdapterINS1Q_15DefaultEpilogueISI_SJ_SJ_NS1P_6thread17LinearCombinationISI_Li1EffLNS1U_9ScaleType4KindE0ELNS_15FloatRoundStyleE2ESI_EENS1_15EpilogueDefaultEEEEEvvEEEEvNT_6ParamsE)
        /*0410*/ 	.short	0x0210
        /*0412*/ 	.short	0x0470


	//----- nvinfo : EIATTR_SW_WAR
	.align		4
.L_44:
        /*0414*/ 	.byte	0x04, 0x36
        /*0416*/ 	.short	(.L_46 - .L_45)
.L_45:
        /*0418*/ 	.word	0x00000008
.L_46:


//--------------------- .nv.callgraph             --------------------------
	.section	.nv.callgraph,"",@"SHT_CUDA_CALLGRAPH"
	.align	4
	.sectionentsize	8
	.align		4
        /*0000*/ 	.word	0x00000000
	.align		4
        /*0004*/ 	.word	0xffffffff
	.align		4
        /*0008*/ 	.word	index@(_ZN7cutlass13device_kernelINS_4gemm6kernel13GemmUniversalIN4cute5tupleIJiiiiEEENS1_10collective13CollectiveMmaINS1_39MainloopSm90TmaGmmaRmemAWarpSpecializedILi9ENS5_IJNS4_1CILi1EEESB_SB_EEENS1_35KernelTmaWarpSpecializedCooperativeEEENS5_IJNSA_ILi128EEENSA_ILi64EEESF_EEENS_12float_e4m3_tENS5_IJlSB_lEEENS_12float_e5m2_tENS5_IJSB_llEEENS4_8TiledMMAINS4_8MMA_AtomIJNS4_4SM904GMMA30MMA_64x64x32_F32E5M2E4M3_RS_TNILNSP_7ScaleInE1ELSR_1EEEEEENS4_6LayoutINS5_IJNSA_ILi2EEESB_SB_EEENS5_IJSB_NSA_ILi0EEESX_EEEEENS5_IJNS4_10UnderscoreES10_S10_EEEEENS4_13SM90_TMA_LOADENS4_14ComposedLayoutINS4_7SwizzleILi3ELi4ELi3EEENS4_18smem_ptr_flag_bitsILi8EEENSU_INS5_IJNSA_ILi8EEESF_EEENS5_IJSF_SB_EEEEEEEvNS4_8identityES13_NS14_INS15_ILi2ELi4ELi3EEES18_NSU_INS5_IJSG_S19_EEENS5_IJSB_SG_EEEEEEENS4_9Copy_AtomIJNS4_39AutoVectorizingCopyWithAssumedAlignmentILi128EEESK_EEES1E_EENS_8epilogue10collective6detail29Sm90TmaWarpSpecializedAdapterINS1Q_15DefaultEpilogueISI_SJ_SJ_NS1P_6thread17LinearCombinationISI_Li1EffLNS1U_9ScaleType4KindE0ELNS_15FloatRoundStyleE2ESI_EENS1_15EpilogueDefaultEEEEEvvEEEEvNT_6ParamsE)
	.align		4
        /*000c*/ 	.word	index@(__assertfail)
	.align		4
        /*0010*/ 	.word	0x00000000
	.align		4
        /*0014*/ 	.word	0xfffffffe
	.align		4
        /*0018*/ 	.word	0x00000000
	.align		4
        /*001c*/ 	.word	0xfffffffd
	.align		4
        /*0020*/ 	.word	0x00000000
	.align		4
        /*0024*/ 	.word	0xfffffffc


//--------------------- .nv.constant4             --------------------------
	.section	.nv.constant4,"a",@progbits
	.align	8
	.align		8
.nv.constant4:
        /*0000*/ 	.dword	__assertfail
	.align		8
        /*0008*/ 	.dword	__unnamed_1
	.align		8
        /*0010*/ 	.dword	__unnamed_2
	.align		8
        /*0018*/ 	.dword	_ZN40_INTERNAL_edc7b233_4_k_cu_420a2e07_277074cuda3std3__45__cpo5beginE
	.align		8
        /*0020*/ 	.dword	_ZN40_INTERNAL_edc7b233_4_k_cu_420a2e07_277074cuda3std3__45__cpo3endE
	.align		8
        /*0028*/ 	.dword	_ZN40_INTERNAL_edc7b233_4_k_cu_420a2e07_277074cuda3std3__45__cpo6cbeginE
	.align		8
        /*0030*/ 	.dword	_ZN40_INTERNAL_edc7b233_4_k_cu_420a2e07_277074cuda3std3__45__cpo4cendE
	.align		8
        /*0038*/ 	.dword	_ZN40_INTERNAL_edc7b233_4_k_cu_420a2e07_277074cuda3std3__442_GLOBAL__N__edc7b233_4_k_cu_420a2e07_277076ignoreE
	.align		8
        /*0040*/ 	.dword	_ZN40_INTERNAL_edc7b233_4_k_cu_420a2e07_277074cuda3std3__419piecewise_constructE
	.align		8
        /*0048*/ 	.dword	_ZN40_INTERNAL_edc7b233_4_k_cu_420a2e07_277074cuda3std3__48in_placeE
	.align		8
        /*0050*/ 	.dword	_ZN40_INTERNAL_edc7b233_4_k_cu_420a2e07_277074cuda3std6ranges3__45__cpo4swapE
	.align		8
        /*0058*/ 	.dword	_ZN40_INTERNAL_edc7b233_4_k_cu_420a2e07_277074cuda3std6ranges3__45__cpo9iter_moveE
	.align		8
        /*0060*/ 	.dword	_ZN40_INTERNAL_edc7b233_4_k_cu_420a2e07_277074cute7productE
	.align		8
        /*0068*/ 	.dword	_ZN40_INTERNAL_edc7b233_4_k_cu_420a2e07_277074cute1_E
	.align		8
        /*0070*/ 	.dword	$str$24
	.align		8
        /*0078*/ 	.dword	$str$25


//--------------------- .text._ZN7cutlass13device_kernelINS_4gemm6kernel13GemmUniversalIN4cute5tupleIJiiiiEEENS1_10collective13CollectiveMmaINS1_39MainloopSm90TmaGmmaRmemAWarpSpecializedILi9ENS5_IJNS4_1CILi1EEESB_SB_EEENS1_35KernelTmaWarpSpecializedCooperativeEEENS5_IJNSA_ILi128EEENSA_ILi64EEESF_EEENS_12float_e4m3_tENS5_IJlSB_lEEENS_12float_e5m2_tENS5_IJSB_llEEENS4_8TiledMMAINS4_8MMA_AtomIJNS4_4SM904GMMA30MMA_64x64x32_F32E5M2E4M3_RS_TNILNSP_7ScaleInE1ELSR_1EEEEEENS4_6LayoutINS5_IJNSA_ILi2EEESB_SB_EEENS5_IJSB_NSA_ILi0EEESX_EEEEENS5_IJNS4_10UnderscoreES10_S10_EEEEENS4_13SM90_TMA_LOADENS4_14ComposedLayoutINS4_7SwizzleILi3ELi4ELi3EEENS4_18smem_ptr_flag_bitsILi8EEENSU_INS5_IJNSA_ILi8EEESF_EEENS5_IJSF_SB_EEEEEEEvNS4_8identityES13_NS14_INS15_ILi2ELi4ELi3EEES18_NSU_INS5_IJSG_S19_EEENS5_IJSB_SG_EEEEEEENS4_9Copy_AtomIJNS4_39AutoVectorizingCopyWithAssumedAlignmentILi128EEESK_EEES1E_EENS_8epilogue10collective6detail29Sm90TmaWarpSpecializedAdapterINS1Q_15DefaultEpilogueISI_SJ_SJ_NS1P_6thread17LinearCombinationISI_Li1EffLNS1U_9ScaleType4KindE0ELNS_15FloatRoundStyleE2ESI_EENS1_15EpilogueDefaultEEEEEvvEEEEvNT_6ParamsE --------------------------
	.section	.text._ZN7cutlass13device_kernelINS_4gemm6kernel13GemmUniversalIN4cute5tupleIJiiiiEEENS1_10collective13CollectiveMmaINS1_39MainloopSm90TmaGmmaRmemAWarpSpecializedILi9ENS5_IJNS4_1CILi1EEESB_SB_EEENS1_35KernelTmaWarpSpecializedCooperativeEEENS5_IJNSA_ILi128EEENSA_ILi64EEESF_EEENS_12float_e4m3_tENS5_IJlSB_lEEENS_12float_e5m2_tENS5_IJSB_llEEENS4_8TiledMMAINS4_8MMA_AtomIJNS4_4SM904GMMA30MMA_64x64x32_F32E5M2E4M3_RS_TNILNSP_7ScaleInE1ELSR_1EEEEEENS4_6LayoutINS5_IJNSA_ILi2EEESB_SB_EEENS5_IJSB_NSA_ILi0EEESX_EEEEENS5_IJNS4_10UnderscoreES10_S10_EEEEENS4_13SM90_TMA_LOADENS4_14ComposedLayoutINS4_7SwizzleILi3ELi4ELi3EEENS4_18smem_ptr_flag_bitsILi8EEENSU_INS5_IJNSA_ILi8EEESF_EEENS5_IJSF_SB_EEEEEEEvNS4_8identityES13_NS14_INS15_ILi2ELi4ELi3EEES18_NSU_INS5_IJSG_S19_EEENS5_IJSB_SG_EEEEEEENS4_9Copy_AtomIJNS4_39AutoVectorizingCopyWithAssumedAlignmentILi128EEESK_EEES1E_EENS_8epilogue10collective6detail29Sm90TmaWarpSpecializedAdapterINS1Q_15DefaultEpilogueISI_SJ_SJ_NS1P_6thread17LinearCombinationISI_Li1EffLNS1U_9ScaleType4KindE0ELNS_15FloatRoundStyleE2ESI_EENS1_15EpilogueDefaultEEEEEvvEEEEvNT_6ParamsE,"ax",@progbits
	.align	128
.text._ZN7cutlass13device_kernelINS_4gemm6kernel13GemmUniversalIN4cute5tupleIJiiiiEEENS1_10collective13CollectiveMmaINS1_39MainloopSm90TmaGmmaRmemAWarpSpecializedILi9ENS5_IJNS4_1CILi1EEESB_SB_EEENS1_35KernelTmaWarpSpecializedCooperativeEEENS5_IJNSA_ILi128EEENSA_ILi64EEESF_EEENS_12float_e4m3_tENS5_IJlSB_lEEENS_12float_e5m2_tENS5_IJSB_llEEENS4_8TiledMMAINS4_8MMA_AtomIJNS4_4SM904GMMA30MMA_64x64x32_F32E5M2E4M3_RS_TNILNSP_7ScaleInE1ELSR_1EEEEEENS4_6LayoutINS5_IJNSA_ILi2EEESB_SB_EEENS5_IJSB_NSA_ILi0EEESX_EEEEENS5_IJNS4_10UnderscoreES10_S10_EEEEENS4_13SM90_TMA_LOADENS4_14ComposedLayoutINS4_7SwizzleILi3ELi4ELi3EEENS4_18smem_ptr_flag_bitsILi8EEENSU_INS5_IJNSA_ILi8EEESF_EEENS5_IJSF_SB_EEEEEEEvNS4_8identityES13_NS14_INS15_ILi2ELi4ELi3EEES18_NSU_INS5_IJSG_S19_EEENS5_IJSB_SG_EEEEEEENS4_9Copy_AtomIJNS4_39AutoVectorizingCopyWithAssumedAlignmentILi128EEESK_EEES1E_EENS_8epilogue10collective6detail29Sm90TmaWarpSpecializedAdapterINS1Q_15DefaultEpilogueISI_SJ_SJ_NS1P_6thread17LinearCombinationISI_Li1EffLNS1U_9ScaleType4KindE0ELNS_15FloatRoundStyleE2ESI_EENS1_15EpilogueDefaultEEEEEvvEEEEvNT_6ParamsE:
        .type           _ZN7cutlass13device_kernelINS_4gemm6kernel13GemmUniversalIN4cute5tupleIJiiiiEEENS1_10collective13CollectiveMmaINS1_39MainloopSm90TmaGmmaRmemAWarpSpecializedILi9ENS5_IJNS4_1CILi1EEESB_SB_EEENS1_35KernelTmaWarpSpecializedCooperativeEEENS5_IJNSA_ILi128EEENSA_ILi64EEESF_EEENS_12float_e4m3_tENS5_IJlSB_lEEENS_12float_e5m2_tENS5_IJSB_llEEENS4_8TiledMMAINS4_8MMA_AtomIJNS4_4SM904GMMA30MMA_64x64x32_F32E5M2E4M3_RS_TNILNSP_7ScaleInE1ELSR_1EEEEEENS4_6LayoutINS5_IJNSA_ILi2EEESB_SB_EEENS5_IJSB_NSA_ILi0EEESX_EEEEENS5_IJNS4_10UnderscoreES10_S10_EEEEENS4_13SM90_TMA_LOADENS4_14ComposedLayoutINS4_7SwizzleILi3ELi4ELi3EEENS4_18smem_ptr_flag_bitsILi8EEENSU_INS5_IJNSA_ILi8EEESF_EEENS5_IJSF_SB_EEEEEEEvNS4_8identityES13_NS14_INS15_ILi2ELi4ELi3EEES18_NSU_INS5_IJSG_S19_EEENS5_IJSB_SG_EEEEEEENS4_9Copy_AtomIJNS4_39AutoVectorizingCopyWithAssumedAlignmentILi128EEESK_EEES1E_EENS_8epilogue10collective6detail29Sm90TmaWarpSpecializedAdapterINS1Q_15DefaultEpilogueISI_SJ_SJ_NS1P_6thread17LinearCombinationISI_Li1EffLNS1U_9ScaleType4KindE0ELNS_15FloatRoundStyleE2ESI_EENS1_15EpilogueDefaultEEEEEvvEEEEvNT_6ParamsE,@function
        .size           _ZN7cutlass13device_kernelINS_4gemm6kernel13GemmUniversalIN4cute5tupleIJiiiiEEENS1_10collective13CollectiveMmaINS1_39MainloopSm90TmaGmmaRmemAWarpSpecializedILi9ENS5_IJNS4_1CILi1EEESB_SB_EEENS1_35KernelTmaWarpSpecializedCooperativeEEENS5_IJNSA_ILi128EEENSA_ILi64EEESF_EEENS_12float_e4m3_tENS5_IJlSB_lEEENS_12float_e5m2_tENS5_IJSB_llEEENS4_8TiledMMAINS4_8MMA_AtomIJNS4_4SM904GMMA30MMA_64x64x32_F32E5M2E4M3_RS_TNILNSP_7ScaleInE1ELSR_1EEEEEENS4_6LayoutINS5_IJNSA_ILi2EEESB_SB_EEENS5_IJSB_NSA_ILi0EEESX_EEEEENS5_IJNS4_10UnderscoreES10_S10_EEEEENS4_13SM90_TMA_LOADENS4_14ComposedLayoutINS4_7SwizzleILi3ELi4ELi3EEENS4_18smem_ptr_flag_bitsILi8EEENSU_INS5_IJNSA_ILi8EEESF_EEENS5_IJSF_SB_EEEEEEEvNS4_8identityES13_NS14_INS15_ILi2ELi4ELi3EEES18_NSU_INS5_IJSG_S19_EEENS5_IJSB_SG_EEEEEEENS4_9Copy_AtomIJNS4_39AutoVectorizingCopyWithAssumedAlignmentILi128EEESK_EEES1E_EENS_8epilogue10collective6detail29Sm90TmaWarpSpecializedAdapterINS1Q_15DefaultEpilogueISI_SJ_SJ_NS1P_6thread17LinearCombinationISI_Li1EffLNS1U_9ScaleType4KindE0ELNS_15FloatRoundStyleE2ESI_EENS1_15EpilogueDefaultEEEEEvvEEEEvNT_6ParamsE,(.L_x_160 - _ZN7cutlass13device_kernelINS_4gemm6kernel13GemmUniversalIN4cute5tupleIJiiiiEEENS1_10collective13CollectiveMmaINS1_39MainloopSm90TmaGmmaRmemAWarpSpecializedILi9ENS5_IJNS4_1CILi1EEESB_SB_EEENS1_35KernelTmaWarpSpecializedCooperativeEEENS5_IJNSA_ILi128EEENSA_ILi64EEESF_EEENS_12float_e4m3_tENS5_IJlSB_lEEENS_12float_e5m2_tENS5_IJSB_llEEENS4_8TiledMMAINS4_8MMA_AtomIJNS4_4SM904GMMA30MMA_64x64x32_F32E5M2E4M3_RS_TNILNSP_7ScaleInE1ELSR_1EEEEEENS4_6LayoutINS5_IJNSA_ILi2EEESB_SB_EEENS5_IJSB_NSA_ILi0EEESX_EEEEENS5_IJNS4_10UnderscoreES10_S10_EEEEENS4_13SM90_TMA_LOADENS4_14ComposedLayoutINS4_7SwizzleILi3ELi4ELi3EEENS4_18smem_ptr_flag_bitsILi8EEENSU_INS5_IJNSA_ILi8EEESF_EEENS5_IJSF_SB_EEEEEEEvNS4_8identityES13_NS14_INS15_ILi2ELi4ELi3EEES18_NSU_INS5_IJSG_S19_EEENS5_IJSB_SG_EEEEEEENS4_9Copy_AtomIJNS4_39AutoVectorizingCopyWithAssumedAlignmentILi128EEESK_EEES1E_EENS_8epilogue10collective6detail29Sm90TmaWarpSpecializedAdapterINS1Q_15DefaultEpilogueISI_SJ_SJ_NS1P_6thread17LinearCombinationISI_Li1EffLNS1U_9ScaleType4KindE0ELNS_15FloatRoundStyleE2ESI_EENS1_15EpilogueDefaultEEEEEvvEEEEvNT_6ParamsE)
        .other          _ZN7cutlass13device_kernelINS_4gemm6kernel13GemmUniversalIN4cute5tupleIJiiiiEEENS1_10collective13CollectiveMmaINS1_39MainloopSm90TmaGmmaRmemAWarpSpecializedILi9ENS5_IJNS4_1CILi1EEESB_SB_EEENS1_35KernelTmaWarpSpecializedCooperativeEEENS5_IJNSA_ILi128EEENSA_ILi64EEESF_EEENS_12float_e4m3_tENS5_IJlSB_lEEENS_12float_e5m2_tENS5_IJSB_llEEENS4_8TiledMMAINS4_8MMA_AtomIJNS4_4SM904GMMA30MMA_64x64x32_F32E5M2E4M3_RS_TNILNSP_7ScaleInE1ELSR_1EEEEEENS4_6LayoutINS5_IJNSA_ILi2EEESB_SB_EEENS5_IJSB_NSA_ILi0EEESX_EEEEENS5_IJNS4_10UnderscoreES10_S10_EEEEENS4_13SM90_TMA_LOADENS4_14ComposedLayoutINS4_7SwizzleILi3ELi4ELi3EEENS4_18smem_ptr_flag_bitsILi8EEENSU_INS5_IJNSA_ILi8EEESF_EEENS5_IJSF_SB_EEEEEEEvNS4_8identityES13_NS14_INS15_ILi2ELi4ELi3EEES18_NSU_INS5_IJSG_S19_EEENS5_IJSB_SG_EEEEEEENS4_9Copy_AtomIJNS4_39AutoVectorizingCopyWithAssumedAlignmentILi128EEESK_EEES1E_EENS_8epilogue10collective6detail29Sm90TmaWarpSpecializedAdapterINS1Q_15DefaultEpilogueISI_SJ_SJ_NS1P_6thread17LinearCombinationISI_Li1EffLNS1U_9ScaleType4KindE0ELNS_15FloatRoundStyleE2ESI_EENS1_15EpilogueDefaultEEEEEvvEEEEvNT_6ParamsE,@"STO_CUDA_ENTRY STV_DEFAULT"
_ZN7cutlass13device_kernelINS_4gemm6kernel13GemmUniversalIN4cute5tupleIJiiiiEEENS1_10collective13CollectiveMmaINS1_39MainloopSm90TmaGmmaRmemAWarpSpecializedILi9ENS5_IJNS4_1CILi1EEESB_SB_EEENS1_35KernelTmaWarpSpecializedCooperativeEEENS5_IJNSA_ILi128EEENSA_ILi64EEESF_EEENS_12float_e4m3_tENS5_IJlSB_lEEENS_12float_e5m2_tENS5_IJSB_llEEENS4_8TiledMMAINS4_8MMA_AtomIJNS4_4SM904GMMA30MMA_64x64x32_F32E5M2E4M3_RS_TNILNSP_7ScaleInE1ELSR_1EEEEEENS4_6LayoutINS5_IJNSA_ILi2EEESB_SB_EEENS5_IJSB_NSA_ILi0EEESX_EEEEENS5_IJNS4_10UnderscoreES10_S10_EEEEENS4_13SM90_TMA_LOADENS4_14ComposedLayoutINS4_7SwizzleILi3ELi4ELi3EEENS4_18smem_ptr_flag_bitsILi8EEENSU_INS5_IJNSA_ILi8EEESF_EEENS5_IJSF_SB_EEEEEEEvNS4_8identityES13_NS14_INS15_ILi2ELi4ELi3EEES18_NSU_INS5_IJSG_S19_EEENS5_IJSB_SG_EEEEEEENS4_9Copy_AtomIJNS4_39AutoVectorizingCopyWithAssumedAlignmentILi128EEESK_EEES1E_EENS_8epilogue10collective6detail29Sm90TmaWarpSpecializedAdapterINS1Q_15DefaultEpilogueISI_SJ_SJ_NS1P_6thread17LinearCombinationISI_Li1EffLNS1U_9ScaleType4KindE0ELNS_15FloatRoundStyleE2ESI_EENS1_15EpilogueDefaultEEEEEvvEEEEvNT_6ParamsE:
[----:B------:R-:W0:Y:S01]  /*0000*/  LDC R1, c[0x0][0x28] ;  /* 0x00000a00ff017b82 */ /* 0x000e220000000800 */
[----:B------:R-:W1:Y:S01]  /*0010*/  S2R R18, SR_TID.X ;  /* 0x0000000000127919 */ /* 0x000e620000002100 */
[----:B------:R-:W-:Y:S01]  /*0020*/  ELECT P0, URZ, PT ;  /* 0x00000000003f782f */ /* 0x000fe20003800000 */
[----:B------:R-:W-:Y:S01]  /*0030*/  BSSY B0, `(.L_x_0) ;  /* 0x000000f000007945 */ /* 0x000fe20003800000 */
[--C-:B-1----:R-:W-:Y:S02]  /*0040*/  SHF.R.U32.HI R0, RZ, 0x5, R18.reuse ;  /* 0x00000005ff007819 */ /* 0x102fe40000011612 */
[----:B------:R-:W-:-:S03]  /*0050*/  SHF.R.U32.HI R2, RZ, 0x7, R18 ;  /* 0x00000007ff027819 */ /* 0x000fc60000011612 */
[----:B------:R-:W1:Y:S04]  /*0060*/  SHFL.IDX PT, R5, R0, RZ, 0x1f ;  /* 0x00001fff00057589 */ /* 0x000e6800000e0000 */
[----:B------:R2:W3:Y:S01]  /*0070*/  SHFL.IDX PT, R8, R2, RZ, 0x1f ;  /* 0x00001fff02087589 */ /* 0x0004e200000e0000 */
[----:B-1----:R-:W-:-:S13]  /*0080*/  ISETP.NE.OR P0, PT, R5, RZ, !P0 ;  /* 0x000000ff0500720c */ /* 0x002fda0004705670 */
[----:B0-23--:R-:W-:Y:S05]  /*0090*/  @P0 BRA `(.L_x_1) ;  /* 0x0000000000200947 */ /* 0x00dfea0003800000 */
[----:B------:R-:W-:Y:S02]  /*00a0*/  ULDC.64 UR4, c[0x0][0x198] ;  /* 0x0000660000047ab9 */ /* 0x000fe40000000a00 */
[----:B------:R-:W-:Y:S02]  /*00b0*/  UIADD3 UR6, UP0, UR4, 0xf0, URZ ;  /* 0x000000f004067890 */ /* 0x000fe4000ff1e03f */
[----:B------:R-:W-:Y:S02]  /*00c0*/  UIADD3 UR4, UP1, UR4, 0x1f0, URZ ;  /* 0x000001f004047890 */ /* 0x000fe4000ff3e03f */
[----:B------:R-:W-:Y:S02]  /*00d0*/  UIADD3.X UR7, URZ, UR5, URZ, UP0, !UPT ;  /* 0x000000053f077290 */ /* 0x000fe400087fe43f */
[----:B------:R-:W-:-:S07]  /*00e0*/  UIADD3.X UR5, URZ, UR5, URZ, UP1, !UPT ;  /* 0x000000053f057290 */ /* 0x000fce0008ffe43f */
[----:B------:R0:W-:Y:S02]  /*00f0*/  UTMACCTL.PF [UR6] ;  /* 0x00000000060079b9 */ /* 0x0001e40008040000 */
[----:B------:R0:W-:Y:S02]  /*0100*/  UTMACCTL.PF [UR4] ;  /* 0x00000000040079b9 */ /* 0x0001e40008040000 */
[----:B0-----:R-:W-:Y:S01]  /*0110*/  NOP ;  /* 0x0000000000007918 */ /* 0x001fe20000000000 */
.L_x_1:
[----:B------:R-:W-:Y:S05]  /*0120*/  BSYNC B0 ;  /* 0x0000000000007941 */ /* 0x000fea0003800000 */
.L_x_0:
[----:B------:R-:W0:Y:S02]  /*0130*/  SHFL.IDX PT, R2, R0, RZ, 0x1f ;  /* 0x00001fff00027589 */ /* 0x000e2400000e0000 */
[----:B0-----:R-:W-:-:S13]  /*0140*/  ISETP.NE.AND P0, PT, R2, RZ, PT ;  /* 0x000000ff0200720c */ /* 0x001fda0003f05270 */
[----:B------:R-:W-:Y:S05]  /*0150*/  @P0 BRA `(.L_x_2) ;  /* 0x00000000008c0947 */ /* 0x000fea0003800000 */
[----:B------:R-:W-:Y:S01]  /*0160*/  ELECT P0, URZ, PT ;  /* 0x00000000003f782f */ /* 0x000fe20003800000 */
[----:B------:R-:W-:-:S12]  /*0170*/  BSSY B0, `(.L_x_2) ;  /* 0x0000021000007945 */ /* 0x000fd80003800000 */
[----:B------:R-:W-:Y:S05]  /*0180*/  @!P0 BRA `(.L_x_3) ;  /* 0x00000000007c8947 */ /* 0x000fea0003800000 */
[----:B------:R-:W0:Y:S01]  /*0190*/  S2UR UR8, SR_CgaCtaId ;  /* 0x00000000000879c3 */ /* 0x000e220000008800 */
[----:B------:R-:W-:Y:S01]  /*01a0*/  UMOV UR4, 0x400 ;  /* 0x0000040000047882 */ /* 0x000fe20000000000 */
[----:B------:R-:W-:Y:S01]  /*01b0*/  UMOV UR5, 0x1 ;  /* 0x0000000100057882 */ /* 0x000fe20000000000 */
[----:B------:R-:W-:Y:S02]  /*01c0*/  UMOV UR6, 0x100 ;  /* 0x0000010000067882 */ /* 0x000fe40000000000 */
[----:B------:R-:W-:-:S04]  /*01d0*/  UIADD3 UR6, -UR6, 0x100000, URZ ;  /* 0x0010000006067890 */ /* 0x000fc8000fffe13f */
[----:B------:R-:W-:Y:S02]  /*01e0*/  USHF.L.U32 UR7, UR6, 0xb, URZ ;  /* 0x0000000b06077899 */ /* 0x000fe4000800063f */
[----:B------:R-:W-:Y:S02]  /*01f0*/  USHF.L.U32 UR6, UR6, 0x1, URZ ;  /* 0x0000000106067899 */ /* 0x000fe4000800063f */
[----:B0-----:R-:W-:Y:S02]  /*0200*/  ULEA UR8, UR8, UR4, 0x18 ;  /* 0x0000000408087291 */ /* 0x001fe4000f8ec03f */
[----:B------:R-:W-:-:S04]  /*0210*/  UIADD3 UR4, -UR5, 0x100000, URZ ;  /* 0x0010000005047890 */ /* 0x000fc8000fffe13f */
[----:B------:R-:W-:Y:S02]  /*0220*/  USHF.L.U32 UR5, UR4, 0xb, URZ ;  /* 0x0000000b04057899 */ /* 0x000fe4000800063f */
[----:B------:R-:W-:Y:S01]  /*0230*/  USHF.L.U32 UR4, UR4, 0x1, URZ ;  /* 0x0000000104047899 */ /* 0x000fe2000800063f */
[----:B------:R-:W0:Y:S11]  /*0240*/  FENCE.VIEW.ASYNC.S ;  /* 0x00000000000073c6 */ /* 0x000e360000000000 */
[----:B0-----:R0:W1:Y:S01]  /*0250*/  SYNCS.EXCH.64 URZ, [UR8], UR4 ;  /* 0x00000004083f75b2 */ /* 0x0010620008000100 */
[----:B------:R0:W2:Y:S01]  /*0260*/  SYNCS.EXCH.64 URZ, [UR8+0x48], UR6 ;  /* 0x00004806083f75b2 */ /* 0x0000a20008000100 */
[----:B------:R0:W3:Y:S01]  /*0270*/  SYNCS.EXCH.64 URZ, [UR8+0x8], UR4 ;  /* 0x00000804083f75b2 */ /* 0x0000e20008000100 */
[----:B------:R0:W4:Y:S01]  /*0280*/  SYNCS.EXCH.64 URZ, [UR8+0x50], UR6 ;  /* 0x00005006083f75b2 */ /* 0x0001220008000100 */
[----:B------:R0:W0:Y:S01]  /*0290*/  SYNCS.EXCH.64 URZ, [UR8+0x10], UR4 ;  /* 0x00001004083f75b2 */ /* 0x0000220008000100 */
        /* <DEDUP_REMOVED lines=13> */
[----:B------:R-:W-:Y:S01]  /*0370*/  NOP ;  /* 0x0000000000007918 */ /* 0x000fe20000000000 */
.L_x_3:
[----:B0-----:R-:W-:Y:S05]  /*0380*/  BSYNC B0 ;  /* 0x0000000000007941 */ /* 0x001fea0003800000 */
.L_x_2:
[----:B------:R-:W0:Y:S01]  /*0390*/  SHFL.IDX PT, R0, R0, RZ, 0x1f ;  /* 0x00001fff00007589 */ /* 0x000e2200000e0000 */
[----:B------:R-:W-:Y:S01]  /*03a0*/  ELECT P0, URZ, PT ;  /* 0x00000000003f782f */ /* 0x000fe20003800000 */
[----:B------:R-:W5:Y:S01]  /*03b0*/  LDC R2, c[0x0][0x65c] ;  /* 0x00019700ff027b82 */ /* 0x000f620000000800 */
[----:B------:R-:W-:Y:S01]  /*03c0*/  SHF.R.S32.HI R6, RZ, 0x1f, R5 ;  /* 0x0000001fff067819 */ /* 0x000fe20000011405 */
[----:B------:R-:W1:Y:S01]  /*03d0*/  S2R R3, SR_CTAID.Y ;  /* 0x0000000000037919 */ /* 0x000e620000002600 */
[----:B------:R-:W-:Y:S01]  /*03e0*/  UMOV UR4, 0x20 ;  /* 0x0000002000047882 */ /* 0x000fe20000000000 */
[----:B------:R-:W-:Y:S01]  /*03f0*/  ISETP.NE.AND P2, PT, R8, RZ, PT ;  /* 0x000000ff0800720c */ /* 0x000fe20003f45270 */
[----:B------:R-:W-:Y:S01]  /*0400*/  NOP ;  /* 0x0000000000007918 */ /* 0x000fe20000000000 */
[----:B------:R-:W2:Y:S01]  /*0410*/  S2R R4, SR_CTAID.X ;  /* 0x0000000000047919 */ /* 0x000ea20000002500 */
[----:B------:R-:W-:Y:S01]  /*0420*/  LEA.HI R6, R6, R5, RZ, 0x2 ;  /* 0x0000000506067211 */ /* 0x000fe200078f10ff */
[----:B------:R-:W-:Y:S01]  /*0430*/  NOP ;  /* 0x0000000000007918 */ /* 0x000fe20000000000 */
[----:B0-----:R-:W-:-:S02]  /*0440*/  ISETP.NE.OR P0, PT, R0, RZ, !P0 ;  /* 0x000000ff0000720c */ /* 0x001fc40004705670 */
[----:B-----5:R-:W-:-:S04]  /*0450*/  ISETP.NE.AND P3, PT, R2, 0x1, PT ;  /* 0x000000010200780c */ /* 0x020fc80003f65270 */
[----:B------:R-:W-:Y:S02]  /*0460*/  P2R R0, PR, RZ, 0x8 ;  /* 0x00000008ff007803 */ /* 0x000fe40000000000 */
[----:B------:R-:W-:-:S05]  /*0470*/  LOP3.LUT R0, R6, 0xfffffffc, RZ, 0xc0, !PT ;  /* 0xfffffffc06007812 */ /* 0x000fca00078ec0ff */
[----:B------:R-:W-:Y:S01]  /*0480*/  VOTEU.ALL UP0, P0 ;  /* 0x00000000003f7886 */ /* 0x000fe20000000000 */
[----:B------:R-:W-:Y:S01]  /*0490*/  IMAD.IADD R0, R5, 0x1, -R0 ;  /* 0x0000000105007824 */ /* 0x000fe200078e0a00 */
[----:B------:R-:W2:Y:S01]  /*04a0*/  @P3 LDC R17, c[0x0][0x10] ;  /* 0x00000400ff113b82 */ /* 0x000ea20000000800 */
[----:B------:R-:W-:Y:S01]  /*04b0*/  VOTEU.ALL UP1, P0 ;  /* 0x00000000003f7886 */ /* 0x000fe20000020000 */
[----:B-1----:R-:W-:Y:S01]  /*04c0*/  @P3 IMAD.MOV.U32 R6, RZ, RZ, R3 ;  /* 0x000000ffff063224 */ /* 0x002fe200078e0003 */
[----:B------:R-:W-:Y:S01]  /*04d0*/  @!UP0 UMOV UR6, 0x400 ;  /* 0x0000040000068882 */ /* 0x000fe20000000000 */
[----:B------:R-:W-:-:S04]  /*04e0*/  @!UP0 UIADD3 UR4, -UR4, 0x100000, URZ ;  /* 0x0010000004048890 */ /* 0x000fc8000fffe13f */
[----:B------:R-:W-:Y:S02]  /*04f0*/  @!UP0 USHF.L.U32 UR5, UR4, 0xb, URZ ;  /* 0x0000000b04058899 */ /* 0x000fe4000800063f */
[----:B------:R-:W-:Y:S01]  /*0500*/  @!UP0 USHF.L.U32 UR4, UR4, 0x1, URZ ;  /* 0x0000000104048899 */ /* 0x000fe2000800063f */
[----:B------:R-:W-:Y:S02]  /*0510*/  @P3 IMAD.MOV.U32 R7, RZ, RZ, RZ ;  /* 0x000000ffff073224 */ /* 0x000fe400078e00ff */
[----:B------:R-:W-:Y:S01]  /*0520*/  IMAD.MOV.U32 R5, RZ, RZ, RZ ;  /* 0x000000ffff057224 */ /* 0x000fe200078e00ff */
[----:B------:R-:W0:Y:S01]  /*0530*/  @!UP0 S2UR UR7, SR_CgaCtaId ;  /* 0x00000000000789c3 */ /* 0x000e220000008800 */
[----:B------:R-:W-:-:S07]  /*0540*/  @P3 IMAD.MOV.U32 R11, RZ, RZ, RZ ;  /* 0x000000ffff0b3224 */ /* 0x000fce00078e00ff */
[----:B------:R-:W1:Y:S01]  /*0550*/  @!P3 LDC R9, c[0x0][0xc] ;  /* 0x00000300ff09bb82 */ /* 0x000e620000000800 */
[----:B--2---:R-:W-:-:S04]  /*0560*/  @P3 IMAD.WIDE.U32 R16, R4, R17, R6 ;  /* 0x0000001104103225 */ /* 0x004fc800078e0006 */
[----:B------:R-:W-:Y:S01]  /*0570*/  @P3 IMAD.IADD R17, R17, 0x1, R11 ;  /* 0x0000000111113824 */ /* 0x000fe200078e020b */
[----:B0-----:R-:W-:Y:S01]  /*0580*/  @!UP0 ULEA UR6, UR7, UR6, 0x18 ;  /* 0x0000000607068291 */ /* 0x001fe2000f8ec03f */
[----:B------:R-:W-:Y:S01]  /*0590*/  VOTEU.ALL UP0, P0 ;  /* 0x00000000003f7886 */ /* 0x000fe20000000000 */
[----:B------:R-:W-:-:S04]  /*05a0*/  ISETP.NE.AND P0, PT, R0, 0x3, PT ;  /* 0x000000030000780c */ /* 0x000fc80003f05270 */
[----:B------:R-:W-:Y:S01]  /*05b0*/  ISETP.EQ.OR P0, PT, R0, RZ, !P0 ;  /* 0x000000ff0000720c */ /* 0x000fe20004702670 */
[----:B-1----:R-:W-:-:S03]  /*05c0*/  @!P3 IMAD.WIDE.U32 R6, R9, R3, R4 ;  /* 0x000000030906b225 */ /* 0x002fc600078e0004 */
[C---:B------:R-:W-:Y:S01]  /*05d0*/  ISETP.EQ.AND P0, PT, R8.reuse, RZ, P0 ;  /* 0x000000ff0800720c */ /* 0x040fe20000702270 */
[----:B------:R-:W-:Y:S01]  /*05e0*/  VIADD R8, R8, 0xffffffff ;  /* 0xffffffff08087836 */ /* 0x000fe20000000000 */
[----:B------:R-:W0:Y:S02]  /*05f0*/  FENCE.VIEW.ASYNC.S ;  /* 0x00000000000073c6 */ /* 0x000e240000000000 */
[----:B0-----:R0:W3:Y:S01]  /*0600*/  @!UP0 SYNCS.EXCH.64 URZ, [UR6+0xa0], UR4 ;  /* 0x0000a004063f85b2 */ /* 0x0010e20008000100 */
[----:B------:R-:W-:Y:S01]  /*0610*/  @!P3 IMAD.MOV.U32 R16, RZ, RZ, R6 ;  /* 0x000000ffff10b224 */ /* 0x000fe200078e0006 */
[----:B------:R-:W-:Y:S01]  /*0620*/  SEL R19, RZ, 0x1, !P0 ;  /* 0x00000001ff137807 */ /* 0x000fe20004000000 */
[----:B------:R-:W-:Y:S01]  /*0630*/  @!P3 IMAD.MOV.U32 R17, RZ, RZ, R7 ;  /* 0x000000ffff11b224 */ /* 0x000fe200078e0007 */
[----:B------:R-:W-:-:S04]  /*0640*/  ISETP.GE.U32.AND P1, PT, R8, 0x2, PT ;  /* 0x000000020800780c */ /* 0x000fc80003f26070 */
[----:B------:R-:W-:Y:S01]  /*0650*/  SEL R19, R19, 0x2, P1 ;  /* 0x0000000213137807 */ /* 0x000fe20000800000 */
[----:B------:R0:W3:Y:S01]  /*0660*/  @!UP1 SYNCS.EXCH.64 URZ, [UR6+0xa8], UR4 ;  /* 0x0000a804063f95b2 */ /* 0x0000e20008000100 */
[----:B------:R-:W-:Y:S01]  /*0670*/  NOP ;  /* 0x0000000000007918 */ /* 0x000fe20000000000 */
[----:B---34-:R-:W-:Y:S06]  /*0680*/  BAR.SYNC.DEFER_BLOCKING 0x0 ;  /* 0x0000000000007b1d */ /* 0x018fec0000010000 */
[----:B------:R-:W-:Y:S05]  /*0690*/  @!P2 BRA `(.L_x_4) ;  /* 0x0000005c00e4a947 */ /* 0x000fea0003800000 */
[----:B------:R-:W-:-:S13]  /*06a0*/  ISETP.GT.U32.AND P0, PT, R8, 0x1, PT ;  /* 0x000000010800780c */ /* 0x000fda0003f04070 */
[----:B0-----:R-:W-:Y:S05]  /*06b0*/  @P0 EXIT ;  /* 0x000000000000094d */ /* 0x001fea0003800000 */
[----:B------:R-:W-:Y:S01]  /*06c0*/  ULDC.64 UR4, c[0x0][0x650] ;  /* 0x0001940000047ab9 */ /* 0x000fe20000000a00 */
[----:B------:R-:W-:Y:S01]  /*06d0*/  PRMT R0, RZ, 0x7610, R0 ;  /* 0x00007610ff007816 */ /* 0x000fe20000000000 */
[----:B------:R-:W-:Y:S01]  /*06e0*/  IMAD.MOV.U32 R57, RZ, RZ, -0x1 ;  /* 0xffffffffff397424 */ /* 0x000fe200078e00ff */
[----:B------:R-:W-:Y:S01]  /*06f0*/  ISETP.GE.U32.AND P0, PT, R16, UR4, PT ;  /* 0x0000000410007c0c */ /* 0x000fe2000bf06070 */
[----:B------:R-:W-:Y:S02]  /*0700*/  IMAD.MOV.U32 R58, RZ, RZ, -0x1 ;  /* 0xffffffffff3a7424 */ /* 0x000fe400078e00ff */
[----:B------:R-:W-:Y:S01]  /*0710*/  IMAD.MOV.U32 R56, RZ, RZ, -0x1 ;  /* 0xffffffffff387424 */ /* 0x000fe200078e00ff */
[----:B------:R-:W-:-:S13]  /*0720*/  ISETP.GE.U32.AND.EX P0, PT, R17, UR5, PT, P0 ;  /* 0x0000000511007c0c */ /* 0x000fda000bf06100 */
[----:B------:R-:W-:Y:S05]  /*0730*/  @P0 BRA `(.L_x_5) ;  /* 0x0000000400540947 */ /* 0x000fea0003800000 */
[----:B------:R-:W0:Y:S01]  /*0740*/  LDC.64 R14, c[0x0][0x628] ;  /* 0x00018a00ff0e7b82 */ /* 0x000e220000000a00 */
[----:B------:R-:W-:Y:S02]  /*0750*/  IMAD.MOV.U32 R6, RZ, RZ, R16 ;  /* 0x000000ffff067224 */ /* 0x000fe400078e0010 */
[----:B------:R-:W-:-:S05]  /*0760*/  IMAD.MOV.U32 R7, RZ, RZ, R17 ;  /* 0x000000ffff077224 */ /* 0x000fca00078e0011 */
[----:B------:R-:W1:Y:S08]  /*0770*/  LDC R0, c[0x0][0x630] ;  /* 0x00018c00ff007b82 */ /* 0x000e700000000800 */
[----:B------:R-:W2:Y:S01]  /*0780*/  LDC.64 R20, c[0x0][0x620] ;  /* 0x00018800ff147b82 */ /* 0x000ea20000000a00 */
[----:B0-----:R-:W-:-:S04]  /*0790*/  ISETP.NE.U32.AND P0, PT, R14, RZ, PT ;  /* 0x000000ff0e00720c */ /* 0x001fc80003f05070 */
[----:B------:R-:W-:-:S13]  /*07a0*/  ISETP.NE.AND.EX P0, PT, R15, RZ, PT, P0 ;  /* 0x000000ff0f00720c */ /* 0x000fda0003f05300 */
[----:B-12---:R-:W-:Y:S05]  /*07b0*/  @!P0 BRA `(.L_x_6) ;  /* 0x0000000000288947 */ /* 0x006fea0003800000 */
[----:B------:R-:W0:Y:S02]  /*07c0*/  LDC R11, c[0x0][0x634] ;  /* 0x00018d00ff0b7b82 */ /* 0x000e240000000800 */
[----:B0-----:R-:W-:-:S05]  /*07d0*/  IADD3 R11, P0, R16, R11, RZ ;  /* 0x0000000b100b7210 */ /* 0x001fca0007f1e0ff */
[----:B------:R-:W-:-:S04]  /*07e0*/  IMAD.X R13, RZ, RZ, R17, P0 ;  /* 0x000000ffff0d7224 */ /* 0x000fc800000e0611 */
[----:B------:R-:W-:-:S04]  /*07f0*/  IMAD.WIDE.U32 R6, R13, R14, RZ ;  /* 0x0000000e0d067225 */ /* 0x000fc800078e00ff */
[----:B------:R-:W-:-:S04]  /*0800*/  IMAD.WIDE.U32 R8, P0, R11, R15, R6 ;  /* 0x0000000f0b087225 */ /* 0x000fc80007800006 */
[----:B------:R-:W-:-:S04]  /*0810*/  IMAD.WIDE.U32 R6, R11, R14, RZ ;  /* 0x0000000e0b067225 */ /* 0x000fc800078e00ff */
[----:B------:R-:W-:Y:S01]  /*0820*/  IMAD.X R11, RZ, RZ, RZ, P0 ;  /* 0x000000ffff0b7224 */ /* 0x000fe200000e06ff */
[----:B------:R-:W-:Y:S01]  /*0830*/  IADD3 RZ, P0, R7, R8, RZ ;  /* 0x0000000807ff7210 */ /* 0x000fe20007f1e0ff */
[----:B------:R-:W-:-:S04]  /*0840*/  IMAD.MOV.U32 R10, RZ, RZ, R9 ;  /* 0x000000ffff0a7224 */ /* 0x000fc800078e0009 */
[----:B------:R-:W-:-:S08]  /*0850*/  IMAD.WIDE.U32.X R6, R13, R15, R10, P0 ;  /* 0x0000000f0d067225 */ /* 0x000fd000000e040a */
.L_x_6:
[-CC-:B------:R-:W-:Y:S01]  /*0860*/  SHF.R.U64 R56, R6, R0.reuse, R7.reuse ;  /* 0x0000000006387219 */ /* 0x180fe20000001207 */
[----:B------:R-:W0:Y:S01]  /*0870*/  LDC R10, c[0x0][0x618] ;  /* 0x00018600ff0a7b82 */ /* 0x000e220000000800 */
[----:B------:R-:W-:Y:S01]  /*0880*/  SHF.R.U32.HI R5, RZ, R0, R7 ;  /* 0x00000000ff057219 */ /* 0x000fe20000011607 */
[----:B------:R-:W-:Y:S01]  /*0890*/  ULDC UR4, c[0x0][0x150] ;  /* 0x0000540000047ab9 */ /* 0x000fe20000000800 */
[----:B------:R-:W-:Y:S02]  /*08a0*/  IADD3 R9, P0, RZ, -R56, RZ ;  /* 0x80000038ff097210 */ /* 0x000fe40007f1e0ff */
[----:B------:R-:W-:-:S03]  /*08b0*/  I2FP.F32.U32 R0, R4 ;  /* 0x0000000400007245 */ /* 0x000fc60000201000 */
[----:B------:R-:W1:Y:S01]  /*08c0*/  LDC.64 R26, c[0x0][0x640] ;  /* 0x00019000ff1a7b82 */ /* 0x000e620000000a00 */
[----:B------:R-:W-:Y:S02]  /*08d0*/  IMAD.X R11, RZ, RZ, ~R5, P0 ;  /* 0x000000ffff0b7224 */ /* 0x000fe400000e0e05 */
[----:B------:R-:W-:Y:S01]  /*08e0*/  FMUL R0, R0, UR4 ;  /* 0x0000000400007c20 */ /* 0x000fe20008400000 */
[----:B------:R-:W-:Y:S01]  /*08f0*/  IMAD.WIDE.U32 R6, R9, R20, R16 ;  /* 0x0000001409067225 */ /* 0x000fe200078e0010 */
[----:B------:R-:W-:-:S03]  /*0900*/  ULDC UR4, c[0x0][0x154] ;  /* 0x0000550000047ab9 */ /* 0x000fc60000000800 */
[----:B------:R-:W-:Y:S01]  /*0910*/  IMAD R8, R11, R20, RZ ;  /* 0x000000140b087224 */ /* 0x000fe200078e02ff */
[----:B------:R-:W2:Y:S01]  /*0920*/  LDC R5, c[0x0][0x144] ;  /* 0x00005100ff057b82 */ /* 0x000ea20000000800 */
[----:B------:R-:W3:Y:S02]  /*0930*/  F2I.U32.TRUNC.NTZ R0, R0 ;  /* 0x0000000000007305 */ /* 0x000ee4000020f000 */
[----:B------:R-:W-:-:S04]  /*0940*/  IMAD R9, R9, R21, R8 ;  /* 0x0000001509097224 */ /* 0x000fc800078e0208 */
[----:B------:R-:W-:Y:S01]  /*0950*/  IMAD.IADD R7, R7, 0x1, R9 ;  /* 0x0000000107077824 */ /* 0x000fe200078e0209 */
[----:B------:R-:W4:Y:S01]  /*0960*/  LDC R12, c[0x0][0x608] ;  /* 0x00018200ff0c7b82 */ /* 0x000f220000000800 */
[----:B------:R-:W-:-:S03]  /*0970*/  IMAD.MOV.U32 R9, RZ, RZ, -0x1 ;  /* 0xffffffffff097424 */ /* 0x000fc600078e00ff */
[-CC-:B0-----:R-:W-:Y:S02]  /*0980*/  SHF.R.U64 R20, R6, R10.reuse, R7.reuse ;  /* 0x0000000a06147219 */ /* 0x181fe40000001207 */
[----:B------:R-:W-:Y:S02]  /*0990*/  I2FP.F32.U32 R6, R3 ;  /* 0x0000000300067245 */ /* 0x000fe40000201000 */
[----:B------:R-:W0:Y:S01]  /*09a0*/  LDC R24, c[0x0][0x658] ;  /* 0x00019600ff187b82 */ /* 0x000e220000000800 */
[----:B-1----:R-:W-:Y:S01]  /*09b0*/  ISETP.NE.U32.AND P0, PT, R26, RZ, PT ;  /* 0x000000ff1a00720c */ /* 0x002fe20003f05070 */
[----:B---3--:R-:W-:Y:S01]  /*09c0*/  IMAD.MOV R8, RZ, RZ, -R0 ;  /* 0x000000ffff087224 */ /* 0x008fe200078e0a00 */
[----:B------:R-:W-:Y:S01]  /*09d0*/  SHF.R.U32.HI R7, RZ, R10, R7 ;  /* 0x0000000aff077219 */ /* 0x000fe20000011607 */
[----:B------:R-:W-:Y:S01]  /*09e0*/  FMUL R6, R6, UR4 ;  /* 0x0000000406067c20 */ /* 0x000fe20008400000 */
[----:B------:R-:W-:-:S03]  /*09f0*/  ISETP.NE.AND.EX P0, PT, R27, RZ, PT, P0 ;  /* 0x000000ff1b00720c */ /* 0x000fc60003f05300 */
[----:B------:R-:W1:Y:S01]  /*0a00*/  LDC R14, c[0x0][0x148] ;  /* 0x00005200ff0e7b82 */ /* 0x000e620000000800 */
[----:B--2---:R-:W-:-:S07]  /*0a10*/  IMAD R0, R5, R8, R4 ;  /* 0x0000000805007224 */ /* 0x004fce00078e0204 */
[----:B------:R-:W2:Y:S01]  /*0a20*/  LDC R22, c[0x0][0x600] ;  /* 0x00018000ff167b82 */ /* 0x000ea20000000800 */
[-CC-:B----4-:R-:W-:Y:S02]  /*0a30*/  SHF.R.U64 R28, R20, R12.reuse, R7.reuse ;  /* 0x0000000c141c7219 */ /* 0x190fe40000001207 */
[----:B------:R-:W-:Y:S01]  /*0a40*/  SHF.R.U32.HI R5, RZ, R12, R7 ;  /* 0x0000000cff057219 */ /* 0x000fe20000011607 */
[----:B------:R-:W-:Y:S01]  /*0a50*/  IMAD.MOV.U32 R7, RZ, RZ, 0x1 ;  /* 0x00000001ff077424 */ /* 0x000fe200078e00ff */
[----:B------:R3:W4:Y:S03]  /*0a60*/  F2I.U32.TRUNC.NTZ R12, R6 ;  /* 0x00000006000c7305 */ /* 0x000726000020f000 */
[----:B------:R-:W1:Y:S01]  /*0a70*/  LDC R15, c[0x0][0x648] ;  /* 0x00019200ff0f7b82 */ /* 0x000e620000000800 */
[-C--:B0-----:R-:W-:Y:S02]  /*0a80*/  SHF.L.U32 R4, R9, R24.reuse, RZ ;  /* 0x0000001809047219 */ /* 0x081fe400000006ff */
[----:B------:R-:W-:-:S02]  /*0a90*/  SHF.R.U64 R30, R28, R24, R5 ;  /* 0x000000181c1e7219 */ /* 0x000fc40000001205 */
[----:B------:R-:W-:Y:S02]  /*0aa0*/  LOP3.LUT R11, RZ, R4, RZ, 0x33, !PT ;  /* 0x00000004ff0b7212 */ /* 0x000fe400078e33ff */
[-C--:B------:R-:W-:Y:S01]  /*0ab0*/  SHF.R.U32.HI R5, RZ, R24.reuse, R5 ;  /* 0x00000018ff057219 */ /* 0x080fe20000011605 */
[----:B------:R-:W0:Y:S01]  /*0ac0*/  LDC R21, c[0x0][0x638] ;  /* 0x00018e00ff157b82 */ /* 0x000e220000000800 */
[----:B------:R-:W-:Y:S01]  /*0ad0*/  SHF.L.U32 R10, R7, R24, RZ ;  /* 0x00000018070a7219 */ /* 0x000fe200000006ff */
[----:B------:R-:W-:-:S06]  /*0ae0*/  IMAD.MOV.U32 R4, RZ, RZ, R30 ;  /* 0x000000ffff047224 */ /* 0x000fcc00078e001e */
[----:B------:R-:W0:Y:S01]  /*0af0*/  LDC R57, c[0x0][0x610] ;  /* 0x00018400ff397b82 */ /* 0x000e220000000800 */
[----:B---34-:R-:W-:Y:S05]  /*0b00*/  @!P0 BRA `(.L_x_7) ;  /* 0x0000000000288947 */ /* 0x018fea0003800000 */
[----:B------:R-:W3:Y:S02]  /*0b10*/  LDC R9, c[0x0][0x64c] ;  /* 0x00019300ff097b82 */ /* 0x000ee40000000800 */
[----:B---3--:R-:W-:-:S05]  /*0b20*/  IADD3 R9, P0, R30, R9, RZ ;  /* 0x000000091e097210 */ /* 0x008fca0007f1e0ff */
        /* <DEDUP_REMOVED lines=8> */
.L_x_7:
[----:B-1----:R-:W-:Y:S01]  /*0bb0*/  SHF.R.U64 R4, R4, R15, R5 ;  /* 0x0000000f04047219 */ /* 0x002fe20000001205 */
[----:B--2---:R-:W-:Y:S01]  /*0bc0*/  VIADD R5, R22, 0xffffffff ;  /* 0xffffffff16057836 */ /* 0x004fe20000000000 */
[----:B------:R-:W-:Y:S01]  /*0bd0*/  LOP3.LUT R11, R28, R11, RZ, 0xc0, !PT ;  /* 0x0000000b1c0b7212 */ /* 0x000fe200078ec0ff */
[----:B------:R-:W-:Y:S02]  /*0be0*/  IMAD.MOV R12, RZ, RZ, -R12 ;  /* 0x000000ffff0c7224 */ /* 0x000fe400078e0a0c */
[----:B------:R-:W-:Y:S02]  /*0bf0*/  IMAD.MOV R6, RZ, RZ, -R4 ;  /* 0x000000ffff067224 */ /* 0x000fe400078e0a04 */
[----:B------:R-:W-:Y:S01]  /*0c00*/  IMAD R11, R10, R4, R11 ;  /* 0x000000040a0b7224 */ /* 0x000fe200078e020b */
[----:B------:R-:W-:Y:S01]  /*0c10*/  LOP3.LUT R4, R20, R5, RZ, 0xc0, !PT ;  /* 0x0000000514047212 */ /* 0x000fe200078ec0ff */
[----:B------:R-:W-:Y:S02]  /*0c20*/  @P3 IMAD R0, R14, R12, R3 ;  /* 0x0000000c0e003224 */ /* 0x000fe400078e0203 */
[----:B0-----:R-:W-:-:S02]  /*0c30*/  IMAD R3, R6, R21, R30 ;  /* 0x0000001506037224 */ /* 0x001fc400078e021e */
[----:B------:R-:W-:Y:S02]  /*0c40*/  IMAD R57, R11, R57, R0 ;  /* 0x000000390b397224 */ /* 0x000fe400078e0200 */
[----:B------:R-:W-:Y:S02]  /*0c50*/  IMAD R4, R3, R22, R4 ;  /* 0x0000001603047224 */ /* 0x000fe400078e0204 */
[----:B------:R-:W-:-:S03]  /*0c60*/  IMAD.MOV.U32 R0, RZ, RZ, 0x1 ;  /* 0x00000001ff007424 */ /* 0x000fc600078e00ff */
[----:B------:R-:W-:Y:S02]  /*0c70*/  SEL R58, R4, R57, !P3 ;  /* 0x00000039043a7207 */ /* 0x000fe40005800000 */
[----:B------:R-:W-:-:S07]  /*0c80*/  SEL R57, R57, R4, !P3 ;  /* 0x0000000439397207 */ /* 0x000fce0005800000 */
.L_x_5:
[----:B------:R-:W-:-:S08]  /*0c90*/  NOP ;  /* 0x0000000000007918 */ /* 0x000fd00000000000 */
[----:B------:R-:W0:Y:S02]  /*0ca0*/  USETMAXREG.TRY_ALLOC.CTAPOOL UP0, 0xe8 ;  /* 0x000000e8000079c8 */ /* 0x000e240008000600 */
[----:B0-----:R-:W-:-:S13]  /*0cb0*/  PLOP3.LUT P0, PT, PT, PT, UP0, 0x80, 0x0 ;  /* 0x000000000000781c */ /* 0x001fda0003f0f008 */
[----:B------:R-:W-:Y:S05]  /*0cc0*/  @!P0 BRA `(.L_x_5) ;  /* 0xfffffffc00f08947 */ /* 0x000fea000383ffff */
[----:B------:R-:W-:Y:S01]  /*0cd0*/  ULDC.64 UR4, c[0x0][0x598] ;  /* 0x0001660000047ab9 */ /* 0x000fe20000000a00 */
[----:B------:R-:W-:Y:S01]  /*0ce0*/  ULDC.64 UR36, c[0x0][0x208] ;  /* 0x0000820000247ab9 */ /* 0x000fe20000000a00 */
[----:B------:R-:W-:-:S04]  /*0cf0*/  ISETP.NE.U32.AND P0, PT, RZ, UR4, PT ;  /* 0x00000004ff007c0c */ /* 0x000fc8000bf05070 */
[----:B------:R-:W-:-:S13]  /*0d00*/  ISETP.NE.AND.EX P0, PT, RZ, UR5, PT, P0 ;  /* 0x00000005ff007c0c */ /* 0x000fda000bf05300 */
[----:B------:R-:W-:Y:S05]  /*0d10*/  @!P0 BRA `(.L_x_8) ;  /* 0x00000000001c8947 */ /* 0x000fea0003800000 */
[----:B------:R-:W0:Y:S02]  /*0d20*/  LDC.64 R4, c[0x0][0x598] ;  /* 0x00016600ff047b82 */ /* 0x000e240000000a00 */
[----:B0-----:R-:W2:Y:S02]  /*0d30*/  LDG.E.64 R4, desc[UR36][R4.64] ;  /* 0x0000002404047981 */ /* 0x001ea4000c1e1b00 */
[----:B--2---:R-:W-:-:S04]  /*0d40*/  ISETP.NE.U32.AND P0, PT, R4, RZ, PT ;  /* 0x000000ff0400720c */ /* 0x004fc80003f05070 */
[----:B------:R-:W-:-:S13]  /*0d50*/  ISETP.NE.AND.EX P0, PT, R5, RZ, PT, P0 ;  /* 0x000000ff0500720c */ /* 0x000fda0003f05300 */
[----:B------:R-:W-:Y:S05]  /*0d60*/  @!P0 BRA `(.L_x_8) ;  /* 0x0000000000088947 */ /* 0x000fea0003800000 */
[----:B------:R0:W5:Y:S01]  /*0d70*/  LD.E R59, desc[UR36][R4.64] ;  /* 0x00000024043b7980 */ /* 0x000162000c101900 */
[----:B------:R-:W-:Y:S05]  /*0d80*/  BRA `(.L_x_9) ;  /* 0x0000000000247947 */ /* 0x000fea0003800000 */
.L_x_8:
[----:B------:R-:W-:Y:S02]  /*0d90*/  ULDC.64 UR4, c[0x0][0x588] ;  /* 0x0001620000047ab9 */ /* 0x000fe40000000a00 */
[----:B------:R-:W-:-:S04]  /*0da0*/  ISETP.NE.U32.AND P0, PT, RZ, UR4, PT ;  /* 0x00000004ff007c0c */ /* 0x000fc8000bf05070 */
[----:B------:R-:W-:-:S13]  /*0db0*/  ISETP.NE.AND.EX P0, PT, RZ, UR5, PT, P0 ;  /* 0x00000005ff007c0c */ /* 0x000fda000bf05300 */
[----:B------:R-:W-:Y:S05]  /*0dc0*/  @!P0 BRA `(.L_x_10) ;  /* 0x00000000000c8947 */ /* 0x000fea0003800000 */
[----:B------:R-:W0:Y:S02]  /*0dd0*/  LDC.64 R4, c[0x0][0x588] ;  /* 0x00016200ff047b82 */ /* 0x000e240000000a00 */
[----:B0-----:R1:W5:Y:S01]  /*0de0*/  LDG.E R59, desc[UR36][R4.64] ;  /* 0x00000024043b7981 */ /* 0x001362000c1e1900 */
[----:B------:R-:W-:Y:S05]  /*0df0*/  BRA `(.L_x_9) ;  /* 0x0000000000087947 */ /* 0x000fea0003800000 */
.L_x_10:
[----:B------:R-:W-:Y:S02]  /*0e00*/  ULDC UR4, c[0x0][0x580] ;  /* 0x0001600000047ab9 */ /* 0x000fe40000000800 */
[----:B------:R-:W-:-:S07]  /*0e10*/  IMAD.U32 R59, RZ, RZ, UR4 ;  /* 0x00000004ff3b7e24 */ /* 0x000fce000f8e00ff */
.L_x_9:
[----:B------:R-:W-:Y:S02]  /*0e20*/  ULDC.64 UR4, c[0x0][0x5a0] ;  /* 0x0001680000047ab9 */ /* 0x000fe40000000a00 */
[----:B------:R-:W-:-:S04]  /*0e30*/  ISETP.NE.U32.AND P0, PT, RZ, UR4, PT ;  /* 0x00000004ff007c0c */ /* 0x000fc8000bf05070 */
[----:B------:R-:W-:-:S13]  /*0e40*/  ISETP.NE.AND.EX P0, PT, RZ, UR5, PT, P0 ;  /* 0x00000005ff007c0c */ /* 0x000fda000bf05300 */
[----:B------:R-:W-:Y:S05]  /*0e50*/  @!P0 BRA `(.L_x_11) ;  /* 0x00000000001c8947 */ /* 0x000fea0003800000 */
[----:B01----:R-:W0:Y:S02]  /*0e60*/  LDC.64 R4, c[0x0][0x5a0] ;  /* 0x00016800ff047b82 */ /* 0x003e240000000a00 */
[----:B0-----:R-:W2:Y:S02]  /*0e70*/  LDG.E.64 R4, desc[UR36][R4.64] ;  /* 0x0000002404047981 */ /* 0x001ea4000c1e1b00 */
[----:B--2---:R-:W-:-:S04]  /*0e80*/  ISETP.NE.U32.AND P0, PT, R4, RZ, PT ;  /* 0x000000ff0400720c */ /* 0x004fc80003f05070 */
[----:B------:R-:W-:-:S13]  /*0e90*/  ISETP.NE.AND.EX P0, PT, R5, RZ, PT, P0 ;  /* 0x000000ff0500720c */ /* 0x000fda0003f05300 */
[----:B------:R-:W-:Y:S05]  /*0ea0*/  @!P0 BRA `(.L_x_11) ;  /* 0x0000000000088947 */ /* 0x000fea0003800000 */
[----:B------:R0:W5:Y:S01]  /*0eb0*/  LD.E R60, desc[UR36][R4.64] ;  /* 0x00000024043c7980 */ /* 0x000162000c101900 */
[----:B------:R-:W-:Y:S05]  /*0ec0*/  BRA `(.L_x_12) ;  /* 0x0000000000247947 */ /* 0x000fea0003800000 */
.L_x_11:
[----:B------:R-:W-:Y:S02]  /*0ed0*/  ULDC.64 UR4, c[0x0][0x590] ;  /* 0x0001640000047ab9 */ /* 0x000fe40000000a00 */
[----:B------:R-:W-:-:S04]  /*0ee0*/  ISETP.NE.U32.AND P0, PT, RZ, UR4, PT ;  /* 0x00000004ff007c0c */ /* 0x000fc8000bf05070 */
[----:B------:R-:W-:-:S13]  /*0ef0*/  ISETP.NE.AND.EX P0, PT, RZ, UR5, PT, P0 ;  /* 0x00000005ff007c0c */ /* 0x000fda000bf05300 */
[----:B------:R-:W-:Y:S05]  /*0f00*/  @!P0 BRA `(.L_x_13) ;  /* 0x00000000000c8947 */ /* 0x000fea0003800000 */
[----:B------:R-:W2:Y:S02]  /*0f10*/  LDC.64 R60, c[0x0][0x590] ;  /* 0x00016400ff3c7b82 */ /* 0x000ea40000000a00 */
[----:B--2---:R2:W5:Y:S01]  /*0f20*/  LDG.E R60, desc[UR36][R60.64] ;  /* 0x000000243c3c7981 */ /* 0x004562000c1e1900 */
[----:B------:R-:W-:Y:S05]  /*0f30*/  BRA `(.L_x_12) ;  /* 0x0000000000087947 */ /* 0x000fea0003800000 */
.L_x_13:
[----:B------:R-:W-:Y:S02]  /*0f40*/  ULDC UR4, c[0x0][0x584] ;  /* 0x0001610000047ab9 */ /* 0x000fe40000000800 */
[----:B------:R-:W-:-:S07]  /*0f50*/  IMAD.U32 R60, RZ, RZ, UR4 ;  /* 0x00000004ff3c7e24 */ /* 0x000fce000f8e00ff */
.L_x_12:
[----:B------:R-:W-:-:S13]  /*0f60*/  LOP3.LUT P0, RZ, R0, 0xff, RZ, 0xc0, !PT ;  /* 0x000000ff00ff7812 */ /* 0x000fda000780c0ff */
[----:B------:R-:W-:Y:S05]  /*0f70*/  @!P0 EXIT ;  /* 0x000000000000894d */ /* 0x000fea0003800000 */
[----:B------:R-:W-:Y:S01]  /*0f80*/  ULDC UR4, c[0x0][0x28c] ;  /* 0x0000a30000047ab9 */ /* 0x000fe20000000800 */
[----:B------:R-:W-:Y:S01]  /*0f90*/  UMOV UR38, URZ ;  /* 0x0000003f00267c82 */ /* 0x000fe20008000000 */
[----:B------:R-:W-:Y:S01]  /*0fa0*/  UIADD3 UR4, UR4, 0x7f, URZ ;  /* 0x0000007f04047890 */ /* 0x000fe2000fffe03f */
[----:B------:R-:W-:-:S03]  /*0fb0*/  UMOV UR39, URZ ;  /* 0x0000003f00277c82 */ /* 0x000fc60008000000 */
[----:B------:R-:W-:-:S04]  /*0fc0*/  USHF.R.S32.HI UR5, URZ, 0x1f, UR4 ;  /* 0x0000001f3f057899 */ /* 0x000fc80008011404 */
[----:B------:R-:W-:-:S04]  /*0fd0*/  ULEA.HI UR5, UR5, UR4, URZ, 0x7 ;  /* 0x0000000405057291 */ /* 0x000fc8000f8f383f */
[----:B------:R-:W-:-:S12]  /*0fe0*/  USHF.R.S32.HI UR40, URZ, 0x7, UR5 ;  /* 0x000000073f287899 */ /* 0x000fd80008011405 */
.L_x_110:
[----:B---3--:R-:W3:Y:S01]  /*0ff0*/  S2R R3, SR_CgaCtaId ;  /* 0x0000000000037919 */ /* 0x008ee20000008800 */
[----:B------:R-:W-:-:S04]  /*1000*/  MOV R0, 0x400 ;  /* 0x0000040000007802 */ /* 0x000fc80000000f00 */
[----:B---3--:R-:W-:-:S05]  /*1010*/  LEA R0, R3, R0, 0x18 ;  /* 0x0000000003007211 */ /* 0x008fca00078ec0ff */
[----:B------:R-:W-:-:S05]  /*1020*/  VIADD R0, R0, 0x800 ;  /* 0x0000080000007836 */ /* 0x000fca0000000000 */
[----:B------:R-:W-:-:S13]  /*1030*/  LOP3.LUT P0, RZ, R0, 0x1bf, RZ, 0xc0, !PT ;  /* 0x000001bf00ff7812 */ /* 0x000fda000780c0ff */
[----:B-1--4-:R-:W-:Y:S05]  /*1040*/  @!P0 BRA `(.L_x_14) ;  /* 0x0000000000408947 */ /* 0x012fea0003800000 */
[----:B------:R-:W-:Y:S01]  /*1050*/  MOV R0, 0x0 ;  /* 0x0000000000007802 */ /* 0x000fe20000000f00 */
[----:B------:R-:W-:Y:S01]  /*1060*/  ULDC.64 UR4, c[0x4][0x70] ;  /* 0x01001c0000047ab9 */ /* 0x000fe20000000a00 */
[----:B------:R-:W-:Y:S01]  /*1070*/  ULDC.64 UR6, c[0x4][0x8] ;  /* 0x0100020000067ab9 */ /* 0x000fe20000000a00 */
[----:B01----:R-:W-:Y:S01]  /*1080*/  IMAD.U32 R4, RZ, RZ, UR4 ;  /* 0x00000004ff047e24 */ /* 0x003fe2000f8e00ff */
[----:B------:R0:W1:Y:S01]  /*1090*/  LDC.64 R14, c[0x4][R0] ;  /* 0x01000000000e7b82 */ /* 0x0000620000000a00 */
[----:B------:R-:W-:Y:S01]  /*10a0*/  IMAD.U32 R5, RZ, RZ, UR5 ;  /* 0x00000005ff057e24 */ /* 0x000fe2000f8e00ff */
[----:B------:R-:W-:Y:S01]  /*10b0*/  ULDC.64 UR4, c[0x4][0x78] ;  /* 0x01001e0000047ab9 */ /* 0x000fe20000000a00 */
[----:B------:R-:W-:Y:S02]  /*10c0*/  IMAD.U32 R10, RZ, RZ, UR6 ;  /* 0x00000006ff0a7e24 */ /* 0x000fe4000f8e00ff */
[----:B------:R-:W-:Y:S02]  /*10d0*/  IMAD.U32 R6, RZ, RZ, UR4 ;  /* 0x00000004ff067e24 */ /* 0x000fe4000f8e00ff */
[----:B------:R-:W-:-:S02]  /*10e0*/  IMAD.U32 R7, RZ, RZ, UR5 ;  /* 0x00000005ff077e24 */ /* 0x000fc4000f8e00ff */
[----:B------:R-:W-:Y:S02]  /*10f0*/  IMAD.U32 R11, RZ, RZ, UR7 ;  /* 0x00000007ff0b7e24 */ /* 0x000fe4000f8e00ff */
[----:B------:R-:W-:Y:S02]  /*1100*/  IMAD.MOV.U32 R8, RZ, RZ, 0x70 ;  /* 0x00000070ff087424 */ /* 0x000fe400078e00ff */
[----:B------:R-:W-:Y:S02]  /*1110*/  IMAD.MOV.U32 R12, RZ, RZ, 0x1 ;  /* 0x00000001ff0c7424 */ /* 0x000fe400078e00ff */
[----:B0-----:R-:W-:-:S07]  /*1120*/  IMAD.MOV.U32 R13, RZ, RZ, RZ ;  /* 0x000000ffff0d7224 */ /* 0x001fce00078e00ff */
[----:B------:R-:W-:-:S07]  /*1130*/  LEPC R20, `(.L_x_14) ;  /* 0x000000001014794e */ /* 0x000fce0000000000 */
[----:B-12--5:R-:W-:Y:S05]  /*1140*/  CALL.ABS.NOINC R14 ;  /* 0x000000000e007343 */ /* 0x026fea0003c00000 */
.L_x_14:
[----:B------:R-:W3:Y:S01]  /*1150*/  S2R R3, SR_CgaCtaId ;  /* 0x0000000000037919 */ /* 0x000ee20000008800 */
[----:B------:R-:W-:-:S04]  /*1160*/  MOV R0, 0x400 ;  /* 0x0000040000007802 */ /* 0x000fc80000000f00 */
[----:B---3--:R-:W-:-:S05]  /*1170*/  LEA R0, R3, R0, 0x18 ;  /* 0x0000000003007211 */ /* 0x008fca00078ec0ff */
[----:B------:R-:W-:-:S05]  /*1180*/  VIADD R24, R0, 0x24800 ;  /* 0x0002480000187836 */ /* 0x000fca0000000000 */
[----:B------:R-:W-:-:S13]  /*1190*/  LOP3.LUT P0, RZ, R24, 0x3ff, RZ, 0xc0, !PT ;  /* 0x000003ff18ff7812 */ /* 0x000fda000780c0ff */
[----:B------:R-:W-:Y:S05]  /*11a0*/  @!P0 BRA `(.L_x_15) ;  /* 0x00000000007c8947 */ /* 0x000fea0003800000 */
        /* <DEDUP_REMOVED lines=16> */
.L_x_16:
[----:B------:R-:W0:Y:S01]  /*12b0*/  LDC.64 R22, c[0x4][R22] ;  /* 0x0100000016167b82 */ /* 0x000e220000000a00 */
[----:B------:R-:W-:Y:S01]  /*12c0*/  ULDC.64 UR4, c[0x4][0x70] ;  /* 0x01001c0000047ab9 */ /* 0x000fe20000000a00 */
[----:B------:R-:W-:Y:S01]  /*12d0*/  ULDC.64 UR6, c[0x4][0x10] ;  /* 0x0100040000067ab9 */ /* 0x000fe20000000a00 */
[----:B------:R-:W-:Y:S02]  /*12e0*/  IMAD.U32 R4, RZ, RZ, UR4 ;  /* 0x00000004ff047e24 */ /* 0x000fe4000f8e00ff */
        /* <DEDUP_REMOVED lines=8> */
[----:B------:R-:W-:-:S07]  /*1370*/  IMAD.MOV.U32 R13, RZ, RZ, RZ ;  /* 0x000000ffff0d7224 */ /* 0x000fce00078e00ff */
[----:B------:R-:W-:-:S07]  /*1380*/  LEPC R20, `(.L_x_15) ;  /* 0x000000001014794e */ /* 0x000fce0000000000 */
[----:B0-----:R-:W-:Y:S05]  /*1390*/  CALL.ABS.NOINC R22 ;  /* 0x0000000016007343 */ /* 0x001fea0003c00000 */
.L_x_15:
[----:B------:R-:W-:Y:S01]  /*13a0*/  UMOV UR4, 0xffffffff ;  /* 0xffffffff00047882 */ /* 0x000fe20000000000 */
[----:B------:R-:W-:Y:S02]  /*13b0*/  LOP3.LUT R0, R19, 0x1, RZ, 0xfc, !PT ;  /* 0x0000000113007812 */ /* 0x000fe400078efcff */
[----:B------:R-:W-:Y:S02]  /*13c0*/  LOP3.LUT R13, R18, 0x80, RZ, 0xc0, !PT ;  /* 0x00000080120d7812 */ /* 0x000fe400078ec0ff */
[----:B------:R-:W-:Y:S02]  /*13d0*/  ISETP.NE.AND P0, PT, R0, 0x3, PT ;  /* 0x000000030000780c */ /* 0x000fe40003f05270 */
[----:B------:R-:W-:Y:S01]  /*13e0*/  SHF.R.U32.HI R13, RZ, 0x7, R13 ;  /* 0x00000007ff0d7819 */ /* 0x000fe2000001160d */
[----:B------:R-:W-:Y:S10]  /*13f0*/  BRA.DIV UR4, `(.L_x_17) ;  /* 0x0000006e04947947 */ /* 0x000ff4000b800000 */
.L_x_143:
[----:B------:R-:W-:Y:S05]  /*1400*/  @!P0 BRA `(.L_x_18) ;  /* 0x0000000000048947 */ /* 0x000fea0003800000 */
[----:B------:R-:W-:Y:S01]  /*1410*/  BPT.TRAP 0x1 ;  /* 0x000000040000795c */ /* 0x000fe20000300000 */
.L_x_18:
[----:B------:R-:W3:Y:S01]  /*1420*/  S2UR UR5, SR_CgaCtaId ;  /* 0x00000000000579c3 */ /* 0x000ee20000008800 */
[----:B------:R-:W-:Y:S01]  /*1430*/  UMOV UR4, 0x400 ;  /* 0x0000040000047882 */ /* 0x000fe20000000000 */
[----:B------:R-:W-:Y:S02]  /*1440*/  IMAD.U32 R3, RZ, RZ, UR38 ;  /* 0x00000026ff037e24 */ /* 0x000fe4000f8e00ff */
[----:B01----:R-:W-:-:S03]  /*1450*/  IMAD.U32 R5, RZ, RZ, UR39 ;  /* 0x00000027ff057e24 */ /* 0x003fc6000f8e00ff */
[----:B------:R-:W-:Y:S01]  /*1460*/  SHF.L.U32 R3, R3, 0x1f, RZ ;  /* 0x0000001f03037819 */ /* 0x000fe200000006ff */
[----:B---3--:R-:W-:-:S06]  /*1470*/  ULEA UR4, UR5, UR4, 0x18 ;  /* 0x0000000405047291 */ /* 0x008fcc000f8ec03f */
[----:B------:R-:W-:-:S04]  /*1480*/  IMAD.U32 R0, RZ, RZ, UR4 ;  /* 0x00000004ff007e24 */ /* 0x000fc8000f8e00ff */
[----:B------:R-:W-:-:S04]  /*1490*/  IMAD R4, R5, 0x8, R0 ;  /* 0x0000000805047824 */ /* 0x000fc800078e0200 */
[----:B------:R0:W1:Y:S01]  /*14a0*/  SYNCS.PHASECHK.TRANS64.TRYWAIT P1, [R4+URZ], R3 ;  /* 0x00000003040075a7 */ /* 0x000062000802017f */
[----:B------:R-:W-:Y:S05]  /*14b0*/  @!P0 BRA `(.L_x_19) ;  /* 0x0000000000048947 */ /* 0x000fea0003800000 */
[----:B------:R-:W-:Y:S01]  /*14c0*/  BPT.TRAP 0x1 ;  /* 0x000000040000795c */ /* 0x000fe20000300000 */
.L_x_19:
[----:B-1----:R-:W-:Y:S05]  /*14d0*/  @P1 BRA `(.L_x_20) ;  /* 0x0000000000081947 */ /* 0x002fea0003800000 */
[----:B------:R-:W1:Y:S02]  /*14e0*/  SYNCS.PHASECHK.TRANS64.TRYWAIT P1, [R4+URZ], R3 ;  /* 0x00000003040075a7 */ /* 0x000e64000802017f */
[----:B-1----:R-:W-:Y:S05]  /*14f0*/  @!P1 BRA `(.L_x_21) ;  /* 0x0000006c00709947 */ /* 0x002fea0003800000 */
.L_x_20:
[----:B------:R-:W-:-:S04]  /*1500*/  UIADD3 UR4, UR39, 0x1, URZ ;  /* 0x0000000127047890 */ /* 0x000fc8000fffe03f */
[----:B------:R-:W-:Y:S02]  /*1510*/  UISETP.NE.AND UP0, UPT, UR4, 0x9, UPT ;  /* 0x000000090400788c */ /* 0x000fe4000bf05270 */
[----:B01----:R-:W-:Y:S02]  /*1520*/  IMAD.U32 R3, RZ, RZ, UR4 ;  /* 0x00000004ff037e24 */ /* 0x003fe4000f8e00ff */
[----:B------:R-:W-:Y:S02]  /*1530*/  USEL UR4, URZ, 0x1, UP0 ;  /* 0x000000013f047887 */ /* 0x000fe40008000000 */
[----:B------:R-:W-:Y:S02]  /*1540*/  PLOP3.LUT P1, PT, PT, PT, UP0, 0x80, 0x0 ;  /* 0x000000000000781c */ /* 0x000fe40003f2f008 */
[----:B------:R-:W-:Y:S02]  /*1550*/  ULOP3.LUT UR4, UR38, UR4, URZ, 0x3c, !UPT ;  /* 0x0000000426047292 */ /* 0x000fe4000f8e3c3f */
[----:B------:R-:W-:-:S04]  /*1560*/  SEL R3, R3, RZ, P1 ;  /* 0x000000ff03037207 */ /* 0x000fc80000800000 */
[----:B------:R-:W-:Y:S01]  /*1570*/  IMAD.U32 R72, RZ, RZ, UR4 ;  /* 0x00000004ff487e24 */ /* 0x000fe2000f8e00ff */
[----:B------:R-:W-:Y:S06]  /*1580*/  @!P0 BRA `(.L_x_22) ;  /* 0x0000000000048947 */ /* 0x000fec0003800000 */
[----:B------:R-:W-:Y:S01]  /*1590*/  BPT.TRAP 0x1 ;  /* 0x000000040000795c */ /* 0x000fe20000300000 */
.L_x_22:
[C---:B------:R-:W-:Y:S01]  /*15a0*/  IMAD.SHL.U32 R6, R18.reuse, 0x100, RZ ;  /* 0x0000010012067824 */ /* 0x040fe200078e00ff */
[--C-:B------:R-:W-:Y:S01]  /*15b0*/  SHF.R.U32.HI R5, RZ, 0x2, R18.reuse ;  /* 0x00000002ff057819 */ /* 0x100fe20000011612 */
[----:B------:R-:W-:Y:S01]  /*15c0*/  IMAD.U32 R30, RZ, RZ, UR40 ;  /* 0x00000028ff1e7e24 */ /* 0x000fe2000f8e00ff */
[----:B------:R-:W-:Y:S02]  /*15d0*/  LOP3.LUT R4, R18, 0x2, RZ, 0xc0, !PT ;  /* 0x0000000212047812 */ /* 0x000fe400078ec0ff */
[----:B------:R-:W-:Y:S02]  /*15e0*/  LOP3.LUT R5, R5, 0x7, RZ, 0xc0, !PT ;  /* 0x0000000705057812 */ /* 0x000fe400078ec0ff */
[----:B------:R-:W-:Y:S02]  /*15f0*/  SHF.R.U32.HI R7, RZ, 0x1, R18 ;  /* 0x00000001ff077819 */ /* 0x000fe40000011612 */
[----:B------:R-:W-:Y:S02]  /*1600*/  LOP3.LUT R6, R6, 0x100, RZ, 0xc0, !PT ;  /* 0x0000010006067812 */ /* 0x000fe400078ec0ff */
[----:B------:R-:W-:Y:S01]  /*1610*/  PRMT R4, R4, 0x2104, R5 ;  /* 0x0000210404047816 */ /* 0x000fe20000000005 */
[----:B------:R-:W-:Y:S01]  /*1620*/  IMAD.SHL.U32 R5, R18, 0x40, RZ ;  /* 0x0000004012057824 */ /* 0x000fe200078e00ff */
[----:B------:R-:W-:Y:S01]  /*1630*/  LOP3.LUT R6, R6, 0x30, R7, 0xf8, !PT ;  /* 0x0000003006067812 */ /* 0x000fe200078ef807 */
[C---:B------:R-:W-:Y:S01]  /*1640*/  IMAD.SHL.U32 R7, R18.reuse, 0x20, RZ ;  /* 0x0000002012077824 */ /* 0x040fe200078e00ff */
[----:B------:R-:W-:-:S02]  /*1650*/  LOP3.LUT P1, RZ, R18, 0x20, RZ, 0xc0, !PT ;  /* 0x0000002012ff7812 */ /* 0x000fc4000782c0ff */
[----:B------:R-:W-:Y:S01]  /*1660*/  LOP3.LUT R5, R4, 0x2000, R5, 0xf8, !PT ;  /* 0x0000200004057812 */ /* 0x000fe200078ef805 */
[----:B------:R-:W-:Y:S01]  /*1670*/  IMAD.U32 R4, RZ, RZ, UR39 ;  /* 0x00000027ff047e24 */ /* 0x000fe2000f8e00ff */
[----:B------:R-:W-:Y:S02]  /*1680*/  LOP3.LUT R6, R6, 0x20, R7, 0x78, !PT ;  /* 0x0000002006067812 */ /* 0x000fe400078e7807 */
[----:B------:R-:W-:Y:S02]  /*1690*/  SHF.L.U32 R73, R72, 0x1f, RZ ;  /* 0x0000001f48497819 */ /* 0x000fe400000006ff */
[----:B------:R-:W-:Y:S01]  /*16a0*/  ISETP.NE.AND P2, PT, R30, 0x1, PT ;  /* 0x000000011e00780c */ /* 0x000fe20003f45270 */
[----:B------:R-:W-:Y:S02]  /*16b0*/  IMAD.IADD R5, R5, 0x1, R6 ;  /* 0x0000000105057824 */ /* 0x000fe400078e0206 */
[----:B------:R-:W-:Y:S02]  /*16c0*/  IMAD R6, R3, 0x8, R0 ;  /* 0x0000000803067824 */ /* 0x000fe400078e0200 */
[----:B------:R-:W-:-:S02]  /*16d0*/  IMAD R7, R4, 0x4000, R5 ;  /* 0x0000400004077824 */ /* 0x000fc400078e0205 */
[----:B------:R-:W-:Y:S02]  /*16e0*/  IMAD.MOV.U32 R4, RZ, RZ, 0x90 ;  /* 0x00000090ff047424 */ /* 0x000fe400078e00ff */
[----:B------:R-:W-:-:S03]  /*16f0*/  IMAD.IADD R7, R0, 0x1, R7 ;  /* 0x0000000100077824 */ /* 0x000fc600078e0207 */
[----:B------:R-:W-:Y:S01]  /*1700*/  SEL R4, R4, 0x70, !P1 ;  /* 0x0000007004047807 */ /* 0x000fe20004800000 */
[----:B------:R0:W1:Y:S01]  /*1710*/  SYNCS.PHASECHK.TRANS64.TRYWAIT P1, [R6+URZ], R73 ;  /* 0x00000049060075a7 */ /* 0x000062000802017f */
[----:B------:R0:W3:Y:S05]  /*1720*/  LDS.U8 R8, [R7+0x800] ;  /* 0x0008000007087984 */ /* 0x0000ea0000000000 */
[----:B------:R-:W-:Y:S05]  /*1730*/  WARPSYNC.ALL ;  /* 0x0000000000007948 */ /* 0x000fea0003800000 */
[----:B------:R-:W-:Y:S01]  /*1740*/  IMAD.IADD R62, R7, 0x1, R4 ;  /* 0x00000001073e7824 */ /* 0x000fe200078e0204 */
[----:B------:R-:W3:Y:S04]  /*1750*/  LDS.U8 R9, [R7+0x840] ;  /* 0x0008400007097984 */ /* 0x000ee80000000000 */
[----:B------:R-:W-:Y:S04]  /*1760*/  LDS.U8 R10, [R7+0x808] ;  /* 0x00080800070a7984 */ /* 0x000fe80000000000 */
[----:B------:R-:W4:Y:S04]  /*1770*/  LDS.U8 R15, [R7+0x848] ;  /* 0x00084800070f7984 */ /* 0x000f280000000000 */
[----:B------:R-:W-:Y:S04]  /*1780*/  LDS.U8 R12, [R7+0xc00] ;  /* 0x000c0000070c7984 */ /* 0x000fe80000000000 */
[----:B------:R-:W2:Y:S04]  /*1790*/  LDS.U8 R23, [R7+0xc40] ;  /* 0x000c400007177984 */ /* 0x000ea80000000000 */
[----:B------:R-:W-:Y:S04]  /*17a0*/  LDS.U8 R14, [R7+0xc08] ;  /* 0x000c0800070e7984 */ /* 0x000fe80000000000 */
[----:B------:R-:W0:Y:S04]  /*17b0*/  LDS.U8 R29, [R7+0xc48] ;  /* 0x000c4800071d7984 */ /* 0x000e280000000000 */
[----:B------:R-:W-:Y:S04]  /*17c0*/  LDS.U8 R20, [R7+0x1000] ;  /* 0x0010000007147984 */ /* 0x000fe80000000000 */
[----:B------:R-:W1:Y:S04]  /*17d0*/  LDS.U8 R33, [R7+0x1040] ;  /* 0x0010400007217984 */ /* 0x000e680000000000 */
[----:B------:R-:W-:Y:S04]  /*17e0*/  LDS.U8 R22, [R7+0x1008] ;  /* 0x0010080007167984 */ /* 0x000fe80000000000 */
[----:B------:R-:W1:Y:S01]  /*17f0*/  LDS.U8 R39, [R7+0x1048] ;  /* 0x0010480007277984 */ /* 0x000e620000000000 */
[----:B---3--:R-:W-:-:S03]  /*1800*/  PRMT R8, R9, 0x7604, R8 ;  /* 0x0000760409087816 */ /* 0x008fc60000000008 */
[----:B------:R-:W-:Y:S04]  /*1810*/  LDS.U8 R26, [R7+0x1400] ;  /* 0x00140000071a7984 */ /* 0x000fe80000000000 */
[----:B------:R-:W3:Y:S01]  /*1820*/  LDS.U8 R45, [R7+0x1440] ;  /* 0x00144000072d7984 */ /* 0x000ee20000000000 */
[----:B----4-:R-:W-:-:S03]  /*1830*/  PRMT R10, R15, 0x7604, R10 ;  /* 0x000076040f0a7816 */ /* 0x010fc6000000000a */
[----:B------:R-:W-:Y:S04]  /*1840*/  LDS.U8 R28, [R7+0x1408] ;  /* 0x00140800071c7984 */ /* 0x000fe80000000000 */
[----:B------:R-:W4:Y:S01]  /*1850*/  LDS.U8 R51, [R7+0x1448] ;  /* 0x0014480007337984 */ /* 0x000f220000000000 */
[----:B--2---:R-:W-:-:S03]  /*1860*/  PRMT R12, R23, 0x7604, R12 ;  /* 0x00007604170c7816 */ /* 0x004fc6000000000c */
[----:B------:R-:W2:Y:S04]  /*1870*/  LDS.U8 R11, [R62+0x800] ;  /* 0x000800003e0b7984 */ /* 0x000ea80000000000 */
[----:B------:R-:W2:Y:S01]  /*1880*/  LDS.U8 R21, [R62+0x808] ;  /* 0x000808003e157984 */ /* 0x000ea20000000000 */
[----:B0-----:R-:W-:-:S03]  /*1890*/  PRMT R14, R29, 0x7604, R14 ;  /* 0x000076041d0e7816 */ /* 0x001fc6000000000e */
[----:B------:R-:W0:Y:S04]  /*18a0*/  LDS.U8 R25, [R62+0xc00] ;  /* 0x000c00003e197984 */ /* 0x000e280000000000 */
[----:B------:R-:W0:Y:S01]  /*18b0*/  LDS.U8 R31, [R62+0xc08] ;  /* 0x000c08003e1f7984 */ /* 0x000e220000000000 */
[----:B-1----:R-:W-:-:S03]  /*18c0*/  PRMT R20, R33, 0x7604, R20 ;  /* 0x0000760421147816 */ /* 0x002fc60000000014 */
[----:B------:R-:W1:Y:S04]  /*18d0*/  LDS.U8 R35, [R62+0x1000] ;  /* 0x001000003e237984 */ /* 0x000e680000000000 */
[----:B------:R-:W1:Y:S01]  /*18e0*/  LDS.U8 R41, [R62+0x1008] ;  /* 0x001008003e297984 */ /* 0x000e620000000000 */
[----:B------:R-:W-:-:S03]  /*18f0*/  PRMT R22, R39, 0x7604, R22 ;  /* 0x0000760427167816 */ /* 0x000fc60000000016 */
[----:B------:R-:W1:Y:S04]  /*1900*/  LDS.U8 R47, [R62+0x1400] ;  /* 0x001400003e2f7984 */ /* 0x000e680000000000 */
[----:B------:R-:W1:Y:S01]  /*1910*/  LDS.U8 R53, [R62+0x1408] ;  /* 0x001408003e357984 */ /* 0x000e620000000000 */
[----:B---3--:R-:W-:-:S03]  /*1920*/  PRMT R26, R45, 0x7604, R26 ;  /* 0x000076042d1a7816 */ /* 0x008fc6000000001a */
[----:B------:R-:W3:Y:S04]  /*1930*/  LDS.U8 R13, [R62+0x840] ;  /* 0x000840003e0d7984 */ /* 0x000ee80000000000 */
[----:B------:R-:W3:Y:S01]  /*1940*/  LDS.U8 R65, [R62+0x848] ;  /* 0x000848003e417984 */ /* 0x000ee20000000000 */
[----:B----4-:R-:W-:-:S03]  /*1950*/  PRMT R28, R51, 0x7604, R28 ;  /* 0x00007604331c7816 */ /* 0x010fc6000000001c */
[----:B------:R-:W4:Y:S01]  /*1960*/  LDS.U8 R27, [R62+0xc40] ;  /* 0x000c40003e1b7984 */ /* 0x000f220000000000 */
[----:B--2---:R-:W-:-:S03]  /*1970*/  PRMT R8, R11, 0x7054, R8 ;  /* 0x000070540b087816 */ /* 0x004fc60000000008 */
[----:B------:R-:W2:Y:S01]  /*1980*/  LDS.U8 R67, [R62+0xc48] ;  /* 0x000c48003e437984 */ /* 0x000ea20000000000 */
[----:B------:R-:W-:-:S03]  /*1990*/  PRMT R10, R21, 0x7054, R10 ;  /* 0x00007054150a7816 */ /* 0x000fc6000000000a */
[----:B------:R-:W2:Y:S01]  /*19a0*/  LDS.U8 R37, [R62+0x1040] ;  /* 0x001040003e257984 */ /* 0x000ea20000000000 */
[----:B0-----:R-:W-:-:S03]  /*19b0*/  PRMT R12, R25, 0x7054, R12 ;  /* 0x00007054190c7816 */ /* 0x001fc6000000000c */
[----:B------:R-:W0:Y:S01]  /*19c0*/  LDS.U8 R43, [R62+0x1048] ;  /* 0x001048003e2b7984 */ /* 0x000e220000000000 */
[----:B------:R-:W-:-:S03]  /*19d0*/  PRMT R14, R31, 0x7054, R14 ;  /* 0x000070541f0e7816 */ /* 0x000fc6000000000e */
[----:B------:R-:W0:Y:S01]  /*19e0*/  LDS.U8 R49, [R62+0x1440] ;  /* 0x001440003e317984 */ /* 0x000e220000000000 */
[----:B-1----:R-:W-:-:S03]  /*19f0*/  PRMT R20, R35, 0x7054, R20 ;  /* 0x0000705423147816 */ /* 0x002fc60000000014 */
[----:B------:R-:W1:Y:S01]  /*1a00*/  LDS.U8 R55, [R62+0x1448] ;  /* 0x001448003e377984 */ /* 0x000e620000000000 */
[----:B------:R-:W-:Y:S02]  /*1a10*/  PRMT R22, R41, 0x7054, R22 ;  /* 0x0000705429167816 */ /* 0x000fe40000000016 */
[----:B------:R-:W-:Y:S02]  /*1a20*/  PRMT R26, R47, 0x7054, R26 ;  /* 0x000070542f1a7816 */ /* 0x000fe4000000001a */
[----:B------:R-:W-:Y:S02]  /*1a30*/  PRMT R28, R53, 0x7054, R28 ;  /* 0x00007054351c7816 */ /* 0x000fe4000000001c */
[----:B---3--:R-:W-:Y:S02]  /*1a40*/  PRMT R64, R13, 0x654, R8 ;  /* 0x000006540d407816 */ /* 0x008fe40000000008 */
[----:B------:R-:W-:Y:S02]  /*1a50*/  PRMT R65, R65, 0x654, R10 ;  /* 0x0000065441417816 */ /* 0x000fe4000000000a */
[----:B----4-:R-:W-:-:S02]  /*1a60*/  PRMT R66, R27, 0x654, R12 ;  /* 0x000006541b427816 */ /* 0x010fc4000000000c */
[----:B--2---:R-:W-:Y:S02]  /*1a70*/  PRMT R67, R67, 0x654, R14 ;  /* 0x0000065443437816 */ /* 0x004fe4000000000e */
[----:B------:R-:W-:Y:S02]  /*1a80*/  PRMT R68, R37, 0x654, R20 ;  /* 0x0000065425447816 */ /* 0x000fe40000000014 */
[----:B0-----:R-:W-:Y:S02]  /*1a90*/  PRMT R69, R43, 0x654, R22 ;  /* 0x000006542b457816 */ /* 0x001fe40000000016 */
[----:B------:R-:W-:Y:S02]  /*1aa0*/  PRMT R70, R49, 0x654, R26 ;  /* 0x0000065431467816 */ /* 0x000fe4000000001a */
[----:B-1----:R-:W-:Y:S02]  /*1ab0*/  PRMT R71, R55, 0x654, R28 ;  /* 0x0000065437477816 */ /* 0x002fe4000000001c */
[----:B------:R-:W-:Y:S01]  /*1ac0*/  R2UR UR4, R24 ;  /* 0x00000000180472ca */ /* 0x000fe200000e0000 */
[----:B------:R-:W-:Y:S01]  /*1ad0*/  UMOV UR7, 0x40000040 ;  /* 0x4000004000077882 */ /* 0x000fe20000000000 */
[----:B------:R-:W-:-:S11]  /*1ae0*/  WARPGROUP.ARRIVE ;  /* 0x00000000000079c5 */ /* 0x000fd60000000000 */
[----:B------:R-:W-:-:S04]  /*1af0*/  USHF.R.U32.HI UR4, URZ, 0x4, UR4 ;  /* 0x000000043f047899 */ /* 0x000fc80008011604 */
[----:B------:R-:W-:-:S04]  /*1b00*/  ULOP3.LUT UR4, UR4, 0x3fff, URZ, 0xc0, !UPT ;  /* 0x00003fff04047892 */ /* 0x000fc8000f8ec03f */
[----:B------:R-:W-:-:S04]  /*1b10*/  ULOP3.LUT UR5, UR4, 0x10000, URZ, 0xfc, !UPT ;  /* 0x0001000004057892 */ /* 0x000fc8000f8efc3f */
[----:B------:R-:W-:-:S07]  /*1b20*/  ULEA UR4, UR39, UR5, 0x9 ;  /* 0x0000000527047291 */ /* 0x000fce000f8e483f */
[----:B------:R-:W-:Y:S02]  /*1b30*/  UMOV UR6, UR4 ;  /* 0x0000000400067c82 */ /* 0x000fe40008000000 */
[----:B------:R-:W-:Y:S01]  /*1b40*/  QGMMA.64x64x32.F32.E5M2.E4M3 R24, R64, gdesc[UR4], RZ, !UPT, gsb0 ;  /* 0x00e0000440187df3 */ /* 0x000fe2000c0018ff */
[----:B------:R-:W-:Y:S01]  /*1b50*/  UIADD3 UR6, UR4, 0x2, URZ ;  /* 0x0000000204067890 */ /* 0x000fe2000fffe03f */
[----:B------:R-:W-:Y:S01]  /*1b60*/  UMOV UR7, 0x40000040 ;  /* 0x4000004000077882 */ /* 0x000fe20000000000 */
[----:B------:R-:W-:Y:S02]  /*1b70*/  WARPGROUP.DEPBAR.LE gsb0, 0x0 ;  /* 0x00008000000079c5 */ /* 0x000fe40000010000 */
[----:B------:R-:W-:-:S06]  /*1b80*/  WARPGROUP.ARRIVE ;  /* 0x00000000000079c5 */ /* 0x000fcc0000000000 */
[----:B------:R-:W-:Y:S01]  /*1b90*/  QGMMA.64x64x32.F32.E5M2.E4M3 R24, R68, gdesc[UR4], R24, gsb0 ;  /* 0x00e0000444187df3 */ /* 0x000fe20008001818 */
[----:B------:R-:W-:Y:S01]  /*1ba0*/  UIADD3 UR6, UR4, 0x4, URZ ;  /* 0x0000000404067890 */ /* 0x000fe2000fffe03f */
[----:B------:R-:W-:Y:S01]  /*1bb0*/  UMOV UR7, 0x40000040 ;  /* 0x4000004000077882 */ /* 0x000fe20000000000 */
[----:B------:R-:W-:Y:S01]  /*1bc0*/  UIADD3 UR4, UR4, 0x6, URZ ;  /* 0x0000000604047890 */ /* 0x000fe2000fffe03f */
[----:B------:R-:W-:Y:S02]  /*1bd0*/  WARPGROUP.DEPBAR.LE gsb0, 0x0 ;  /* 0x00008000000079c5 */ /* 0x000fe40000010000 */
[----:B------:R-:W-:Y:S04]  /*1be0*/  LDS.U8 R8, [R7+0x1800] ;  /* 0x0018000007087984 */ /* 0x000fe80000000000 */
[----:B------:R-:W0:Y:S04]  /*1bf0*/  LDS.U8 R9, [R7+0x1840] ;  /* 0x0018400007097984 */ /* 0x000e280000000000 */
[----:B------:R-:W-:Y:S04]  /*1c00*/  LDS.U8 R10, [R7+0x1808] ;  /* 0x00180800070a7984 */ /* 0x000fe80000000000 */
[----:B------:R-:W1:Y:S04]  /*1c10*/  LDS.U8 R15, [R7+0x1848] ;  /* 0x00184800070f7984 */ /* 0x000e680000000000 */
[----:B------:R-:W-:Y:S04]  /*1c20*/  LDS.U8 R12, [R7+0x1c00] ;  /* 0x001c0000070c7984 */ /* 0x000fe80000000000 */
[----:B------:R-:W2:Y:S04]  /*1c30*/  LDS.U8 R23, [R7+0x1c40] ;  /* 0x001c400007177984 */ /* 0x000ea80000000000 */
[----:B------:R-:W-:Y:S04]  /*1c40*/  LDS.U8 R14, [R7+0x1c08] ;  /* 0x001c0800070e7984 */ /* 0x000fe80000000000 */
[----:B------:R-:W3:Y:S04]  /*1c50*/  LDS.U8 R67, [R7+0x1c48] ;  /* 0x001c480007437984 */ /* 0x000ee80000000000 */
[----:B------:R-:W4:Y:S04]  /*1c60*/  LDS.U8 R11, [R62+0x1800] ;  /* 0x001800003e0b7984 */ /* 0x000f280000000000 */
[----:B------:R-:W4:Y:S04]  /*1c70*/  LDS.U8 R21, [R62+0x1808] ;  /* 0x001808003e157984 */ /* 0x000f280000000000 */
[----:B------:R-:W4:Y:S04]  /*1c80*/  LDS.U8 R61, [R62+0x1c00] ;  /* 0x001c00003e3d7984 */ /* 0x000f280000000000 */
[----:B------:R-:W4:Y:S01]  /*1c90*/  LDS.U8 R69, [R62+0x1c08] ;  /* 0x001c08003e457984 */ /* 0x000f220000000000 */
[----:B0-----:R-:W-:-:S03]  /*1ca0*/  PRMT R8, R9, 0x7604, R8 ;  /* 0x0000760409087816 */ /* 0x001fc60000000008 */
[----:B------:R-:W0:Y:S04]  /*1cb0*/  LDS.U8 R13, [R62+0x1840] ;  /* 0x001840003e0d7984 */ /* 0x000e280000000000 */
[----:B------:R-:W0:Y:S01]  /*1cc0*/  LDS.U8 R65, [R62+0x1848] ;  /* 0x001848003e417984 */ /* 0x000e220000000000 */
[----:B-1----:R-:W-:-:S03]  /*1cd0*/  PRMT R10, R15, 0x7604, R10 ;  /* 0x000076040f0a7816 */ /* 0x002fc6000000000a */
[----:B------:R-:W1:Y:S04]  /*1ce0*/  LDS.U8 R63, [R62+0x1c40] ;  /* 0x001c40003e3f7984 */ /* 0x000e680000000000 */
[----:B------:R-:W1:Y:S01]  /*1cf0*/  LDS.U8 R71, [R62+0x1c48] ;  /* 0x001c48003e477984 */ /* 0x000e620000000000 */
[----:B--2---:R-:W-:Y:S02]  /*1d00*/  PRMT R12, R23, 0x7604, R12 ;  /* 0x00007604170c7816 */ /* 0x004fe4000000000c */
[----:B---3--:R-:W-:Y:S02]  /*1d10*/  PRMT R14, R67, 0x7604, R14 ;  /* 0x00007604430e7816 */ /* 0x008fe4000000000e */
[----:B----4-:R-:W-:Y:S02]  /*1d20*/  PRMT R8, R11, 0x7054, R8 ;  /* 0x000070540b087816 */ /* 0x010fe40000000008 */
[----:B------:R-:W-:-:S02]  /*1d30*/  PRMT R10, R21, 0x7054, R10 ;  /* 0x00007054150a7816 */ /* 0x000fc4000000000a */
[----:B------:R-:W-:Y:S02]  /*1d40*/  PRMT R12, R61, 0x7054, R12 ;  /* 0x000070543d0c7816 */ /* 0x000fe4000000000c */
[----:B------:R-:W-:Y:S02]  /*1d50*/  PRMT R14, R69, 0x7054, R14 ;  /* 0x00007054450e7816 */ /* 0x000fe4000000000e */
[----:B0-----:R-:W-:Y:S02]  /*1d60*/  PRMT R64, R13, 0x654, R8 ;  /* 0x000006540d407816 */ /* 0x001fe40000000008 */
[----:B------:R-:W-:Y:S02]  /*1d70*/  PRMT R65, R65, 0x654, R10 ;  /* 0x0000065441417816 */ /* 0x000fe4000000000a */
[----:B-1----:R-:W-:Y:S02]  /*1d80*/  PRMT R66, R63, 0x654, R12 ;  /* 0x000006543f427816 */ /* 0x002fe4000000000c */
[----:B------:R-:W-:-:S04]  /*1d90*/  PRMT R67, R71, 0x654, R14 ;  /* 0x0000065447437816 */ /* 0x000fc8000000000e */
[----:B------:R-:W-:-:S06]  /*1da0*/  WARPGROUP.ARRIVE ;  /* 0x00000000000079c5 */ /* 0x000fcc0000000000 */
[----:B------:R-:W-:Y:S01]  /*1db0*/  QGMMA.64x64x32.F32.E5M2.E4M3 R24, R64, gdesc[UR4], R24, gsb0 ;  /* 0x00e0000440187df3 */ /* 0x000fe20008001818 */
[----:B------:R-:W-:Y:S01]  /*1dc0*/  UMOV UR6, UR4 ;  /* 0x0000000400067c82 */ /* 0x000fe20008000000 */
[----:B------:R-:W-:Y:S01]  /*1dd0*/  UMOV UR7, 0x40000040 ;  /* 0x4000004000077882 */ /* 0x000fe20000000000 */
        /* <DEDUP_REMOVED lines=30> */
[----:B------:R-:W-:Y:S03]  /*1fc0*/  QGMMA.64x64x32.F32.E5M2.E4M3 R24, R64, gdesc[UR4], R24, gsb0 ;  /* 0x00e0000440187df3 */ /* 0x000fe60008001818 */
[----:B------:R-:W-:Y:S02]  /*1fd0*/  WARPGROUP.DEPBAR.LE gsb0, 0x0 ;  /* 0x00008000000079c5 */ /* 0x000fe40000010000 */
[----:B------:R-:W-:Y:S05]  /*1fe0*/  @!P2 BRA `(.L_x_23) ;  /* 0x000000140070a947 */ /* 0x000fea0003800000 */
[----:B------:R-:W-:Y:S05]  /*1ff0*/  @!P0 BRA `(.L_x_24) ;  /* 0x0000000000048947 */ /* 0x000fea0003800000 */
[----:B------:R-:W-:Y:S01]  /*2000*/  BPT.TRAP 0x1 ;  /* 0x000000040000795c */ /* 0x000fe20000300000 */
.L_x_24:
[----:B------:R-:W-:-:S05]  /*2010*/  IMAD.SHL.U32 R14, R3, 0x4000, RZ ;  /* 0x00004000030e7824 */ /* 0x000fca00078e00ff */
[----:B------:R-:W-:-:S05]  /*2020*/  IADD3 R7, R0, R14, R5 ;  /* 0x0000000e00077210 */ /* 0x000fca0007ffe005 */
[----:B------:R-:W-:Y:S01]  /*2030*/  IMAD.IADD R20, R4, 0x1, R7 ;  /* 0x0000000104147824 */ /* 0x000fe200078e0207 */
[----:B------:R-:W-:Y:S06]  /*2040*/  @P1 BRA `(.L_x_25) ;  /* 0x0000000000081947 */ /* 0x000fec0003800000 */
[----:B------:R-:W0:Y:S02]  /*2050*/  SYNCS.PHASECHK.TRANS64.TRYWAIT P1, [R6+URZ], R73 ;  /* 0x00000049060075a7 */ /* 0x000e24000802017f */
[----:B0-----:R-:W-:Y:S05]  /*2060*/  @!P1 BRA `(.L_x_26) ;  /* 0x0000006000a89947 */ /* 0x001fea0003800000 */
.L_x_25:
[----:B0-----:R-:W-:Y:S01]  /*2070*/  LDS.U8 R6, [R7+0x800] ;  /* 0x0008000007067984 */ /* 0x001fe20000000000 */
[----:B------:R-:W0:Y:S03]  /*2080*/  LDC R22, c[0x0][0x28c] ;  /* 0x0000a300ff167b82 */ /* 0x000e260000000800 */
[----:B------:R-:W1:Y:S04]  /*2090*/  LDS.U8 R9, [R7+0x840] ;  /* 0x0008400007097984 */ /* 0x000e680000000000 */
[----:B------:R-:W-:Y:S04]  /*20a0*/  LDS.U8 R8, [R7+0x808] ;  /* 0x0008080007087984 */ /* 0x000fe80000000000 */
[----:B------:R-:W2:Y:S04]  /*20b0*/  LDS.U8 R15, [R7+0x848] ;  /* 0x00084800070f7984 */ /* 0x000ea80000000000 */
[----:B------:R-:W-:Y:S04]  /*20c0*/  LDS.U8 R10, [R7+0xc00] ;  /* 0x000c0000070a7984 */ /* 0x000fe80000000000 */
[----:B------:R-:W3:Y:S04]  /*20d0*/  LDS.U8 R61, [R7+0xc40] ;  /* 0x000c4000073d7984 */ /* 0x000ee80000000000 */
[----:B------:R-:W-:Y:S01]  /*20e0*/  LDS.U8 R12, [R7+0xc08] ;  /* 0x000c0800070c7984 */ /* 0x000fe20000000000 */
[----:B0-----:R-:W-:-:S03]  /*20f0*/  ISETP.GE.AND P1, PT, R22, 0x101, PT ;  /* 0x000001011600780c */ /* 0x001fc60003f26270 */
[----:B------:R-:W0:Y:S04]  /*2100*/  LDS.U8 R67, [R7+0xc48] ;  /* 0x000c480007437984 */ /* 0x000e280000000000 */
[----:B------:R-:W4:Y:S04]  /*2110*/  LDS.U8 R11, [R20+0x800] ;  /* 0x00080000140b7984 */ /* 0x000f280000000000 */
[----:B------:R-:W4:Y:S04]  /*2120*/  LDS.U8 R21, [R20+0x808] ;  /* 0x0008080014157984 */ /* 0x000f280000000000 */
[----:B------:R-:W4:Y:S04]  /*2130*/  LDS.U8 R63, [R20+0xc00] ;  /* 0x000c0000143f7984 */ /* 0x000f280000000000 */
[----:B------:R-:W4:Y:S01]  /*2140*/  LDS.U8 R69, [R20+0xc08] ;  /* 0x000c080014457984 */ /* 0x000f220000000000 */
[----:B-1----:R-:W-:Y:S01]  /*2150*/  PRMT R6, R9, 0x7604, R6 ;  /* 0x0000760409067816 */ /* 0x002fe20000000006 */
[----:B------:R-:W-:-:S02]  /*2160*/  IMAD.U32 R9, RZ, RZ, UR39 ;  /* 0x00000027ff097e24 */ /* 0x000fc4000f8e00ff */
[----:B------:R-:W1:Y:S04]  /*2170*/  LDS.U8 R13, [R20+0x840] ;  /* 0x00084000140d7984 */ /* 0x000e680000000000 */
[----:B------:R-:W1:Y:S01]  /*2180*/  LDS.U8 R23, [R20+0x848] ;  /* 0x0008480014177984 */ /* 0x000e620000000000 */
[----:B--2---:R-:W-:-:S03]  /*2190*/  PRMT R8, R15, 0x7604, R8 ;  /* 0x000076040f087816 */ /* 0x004fc60000000008 */
[----:B------:R-:W2:Y:S04]  /*21a0*/  LDS.U8 R65, [R20+0xc40] ;  /* 0x000c400014417984 */ /* 0x000ea80000000000 */
[----:B------:R-:W2:Y:S01]  /*21b0*/  LDS.U8 R71, [R20+0xc48] ;  /* 0x000c480014477984 */ /* 0x000ea20000000000 */
[----:B---3--:R-:W-:Y:S02]  /*21c0*/  PRMT R10, R61, 0x7604, R10 ;  /* 0x000076043d0a7816 */ /* 0x008fe4000000000a */
[----:B0-----:R-:W-:Y:S02]  /*21d0*/  PRMT R12, R67, 0x7604, R12 ;  /* 0x00007604430c7816 */ /* 0x001fe4000000000c */
[----:B----4-:R-:W-:Y:S02]  /*21e0*/  PRMT R6, R11, 0x7054, R6 ;  /* 0x000070540b067816 */ /* 0x010fe40000000006 */
[----:B------:R-:W-:-:S02]  /*21f0*/  PRMT R8, R21, 0x7054, R8 ;  /* 0x0000705415087816 */ /* 0x000fc40000000008 */
[----:B------:R-:W-:Y:S02]  /*2200*/  PRMT R10, R63, 0x7054, R10 ;  /* 0x000070543f0a7816 */ /* 0x000fe4000000000a */
[----:B------:R-:W-:Y:S02]  /*2210*/  PRMT R12, R69, 0x7054, R12 ;  /* 0x00007054450c7816 */ /* 0x000fe4000000000c */
[----:B-1----:R-:W-:Y:S02]  /*2220*/  PRMT R68, R13, 0x654, R6 ;  /* 0x000006540d447816 */ /* 0x002fe40000000006 */
[----:B------:R-:W-:Y:S02]  /*2230*/  PRMT R69, R23, 0x654, R8 ;  /* 0x0000065417457816 */ /* 0x000fe40000000008 */
[----:B--2---:R-:W-:Y:S02]  /*2240*/  PRMT R70, R65, 0x654, R10 ;  /* 0x0000065441467816 */ /* 0x004fe4000000000a */
[----:B------:R-:W-:Y:S01]  /*2250*/  PRMT R71, R71, 0x654, R12 ;  /* 0x0000065447477816 */ /* 0x000fe2000000000c */
[----:B------:R-:W-:Y:S06]  /*2260*/  @!P1 BRA `(.L_x_27) ;  /* 0x0000000800e49947 */ /* 0x000fec0003800000 */
[----:B------:R-:W-:Y:S01]  /*2270*/  R2UR UR7, R3 ;  /* 0x00000000030772ca */ /* 0x000fe200000e0000 */
[----:B------:R-:W-:Y:S01]  /*2280*/  UIADD3 UR4, UR40, -0x1, URZ ;  /* 0xffffffff28047890 */ /* 0x000fe2000fffe03f */
[----:B------:R-:W-:-:S05]  /*2290*/  IMAD.U32 R9, RZ, RZ, UR39 ;  /* 0x00000027ff097e24 */ /* 0x000fca000f8e00ff */
[----:B------:R-:W-:-:S08]  /*22a0*/  IMAD.U32 R6, RZ, RZ, UR4 ;  /* 0x00000004ff067e24 */ /* 0x000fd0000f8e00ff */
.L_x_35:
[----:B------:R-:W-:-:S04]  /*22b0*/  UIADD3 UR4, UR7, 0x1, URZ ;  /* 0x0000000107047890 */ /* 0x000fc8000fffe03f */
[----:B------:R-:W-:-:S04]  /*22c0*/  UISETP.NE.AND UP0, UPT, UR4, 0x9, UPT ;  /* 0x000000090400788c */ /* 0x000fc8000bf05270 */
[----:B------:R-:W-:Y:S02]  /*22d0*/  USEL UR6, URZ, 0x1, UP0 ;  /* 0x000000013f067887 */ /* 0x000fe40008000000 */
[----:B------:R-:W-:-:S04]  /*22e0*/  USEL UR4, UR4, URZ, UP0 ;  /* 0x0000003f04047287 */ /* 0x000fc80008000000 */
[----:B------:R-:W-:Y:S02]  /*22f0*/  LOP3.LUT R72, R72, UR6, RZ, 0x3c, !PT ;  /* 0x0000000648487c12 */ /* 0x000fe4000f8e3cff */
[----:B------:R-:W-:Y:S01]  /*2300*/  IMAD.U32 R3, RZ, RZ, UR4 ;  /* 0x00000004ff037e24 */ /* 0x000fe2000f8e00ff */
[----:B------:R-:W-:Y:S06]  /*2310*/  @!P0 BRA `(.L_x_28) ;  /* 0x0000000000048947 */ /* 0x000fec0003800000 */
[----:B------:R-:W-:Y:S01]  /*2320*/  BPT.TRAP 0x1 ;  /* 0x000000040000795c */ /* 0x000fe20000300000 */
.L_x_28:
[----:B------:R-:W0:Y:S01]  /*2330*/  S2UR UR6, SR_CgaCtaId ;  /* 0x00000000000679c3 */ /* 0x000e220000008800 */
[----:B------:R-:W-:Y:S01]  /*2340*/  UMOV UR4, 0x400 ;  /* 0x0000040000047882 */ /* 0x000fe20000000000 */
[----:B------:R-:W-:Y:S01]  /*2350*/  SHF.L.U32 R76, R72, 0x1f, RZ ;  /* 0x0000001f484c7819 */ /* 0x000fe200000006ff */
[----:B------:R-:W-:Y:S01]  /*2360*/  IMAD.U32 R8, RZ, RZ, UR7 ;  /* 0x00000007ff087e24 */ /* 0x000fe2000f8e00ff */
[----:B------:R-:W-:-:S03]  /*2370*/  UMOV UR11, 0x40000040 ;  /* 0x40000040000b7882 */ /* 0x000fc60000000000 */
[----:B------:R-:W-:Y:S01]  /*2380*/  IMAD R7, R8, 0x4000, R5 ;  /* 0x0000400008077824 */ /* 0x000fe200078e0205 */
[----:B0-----:R-:W-:Y:S02]  /*2390*/  ULEA UR4, UR6, UR4, 0x18 ;  /* 0x0000000406047291 */ /* 0x001fe4000f8ec03f */
[----:B------:R-:W-:-:S03]  /*23a0*/  ULEA UR6, UR7, UR5, 0x9 ;  /* 0x0000000507067291 */ /* 0x000fc6000f8e483f */
[----:B------:R-:W-:Y:S01]  /*23b0*/  UMOV UR7, 0x40000040 ;  /* 0x4000004000077882 */ /* 0x000fe20000000000 */
[----:B------:R-:W-:Y:S01]  /*23c0*/  IMAD.U32 R0, RZ, RZ, UR4 ;  /* 0x00000004ff007e24 */ /* 0x000fe2000f8e00ff */
[----:B------:R-:W-:-:S03]  /*23d0*/  UIADD3 UR4, UR6, 0x2, URZ ;  /* 0x0000000206047890 */ /* 0x000fc6000fffe03f */
[----:B------:R-:W-:Y:S02]  /*23e0*/  IMAD R21, R3, 0x8, R0 ;  /* 0x0000000803157824 */ /* 0x000fe400078e0200 */
[----:B------:R-:W-:Y:S02]  /*23f0*/  IMAD.IADD R23, R0, 0x1, R7 ;  /* 0x0000000100177824 */ /* 0x000fe400078e0207 */
[----:B------:R0:W1:Y:S01]  /*2400*/  SYNCS.PHASECHK.TRANS64.TRYWAIT P1, [R21+URZ], R76 ;  /* 0x0000004c150075a7 */ /* 0x000062000802017f */
[----:B------:R-:W-:Y:S01]  /*2410*/  WARPGROUP.ARRIVE ;  /* 0x00000000000079c5 */ /* 0x000fe20000000000 */
[----:B------:R-:W-:Y:S01]  /*2420*/  IMAD.IADD R61, R4, 0x1, R23 ;  /* 0x00000001043d7824 */ /* 0x000fe200078e0217 */
[----:B------:R-:W-:-:S04]  /*2430*/  UMOV UR10, UR4 ;  /* 0x00000004000a7c82 */ /* 0x000fc80008000000 */
[----:B------:R-:W-:Y:S03]  /*2440*/  QGMMA.64x64x32.F32.E5M2.E4M3 R24, R68, gdesc[UR4], R24, gsb0 ;  /* 0x00e0000444187df3 */ /* 0x000fe60008001818 */
[----:B------:R-:W-:Y:S02]  /*2450*/  WARPGROUP.DEPBAR.LE gsb0, 0x0 ;  /* 0x00008000000079c5 */ /* 0x000fe40000010000 */
[----:B------:R-:W-:Y:S04]  /*2460*/  LDS.U8 R7, [R23+0x1000] ;  /* 0x0010000017077984 */ /* 0x000fe80000000000 */
[----:B------:R-:W2:Y:S04]  /*2470*/  LDS.U8 R8, [R23+0x1040] ;  /* 0x0010400017087984 */ /* 0x000ea80000000000 */
[----:B------:R-:W-:Y:S04]  /*2480*/  LDS.U8 R11, [R23+0x1008] ;  /* 0x00100800170b7984 */ /* 0x000fe80000000000 */
[----:B------:R-:W3:Y:S04]  /*2490*/  LDS.U8 R14, [R23+0x1048] ;  /* 0x00104800170e7984 */ /* 0x000ee80000000000 */
[----:B------:R-:W-:Y:S04]  /*24a0*/  LDS.U8 R13, [R23+0x1400] ;  /* 0x00140000170d7984 */ /* 0x000fe80000000000 */
[----:B------:R-:W4:Y:S04]  /*24b0*/  LDS.U8 R62, [R23+0x1440] ;  /* 0x00144000173e7984 */ /* 0x000f280000000000 */
[----:B------:R-:W-:Y:S04]  /*24c0*/  LDS.U8 R15, [R23+0x1408] ;  /* 0x00140800170f7984 */ /* 0x000fe80000000000 */
[----:B------:R-:W0:Y:S04]  /*24d0*/  LDS.U8 R66, [R23+0x1448] ;  /* 0x0014480017427984 */ /* 0x000e280000000000 */
[----:B------:R-:W1:Y:S04]  /*24e0*/  LDS.U8 R10, [R61+0x1000] ;  /* 0x001000003d0a7984 */ /* 0x000e680000000000 */
[----:B------:R-:W1:Y:S04]  /*24f0*/  LDS.U8 R20, [R61+0x1008] ;  /* 0x001008003d147984 */ /* 0x000e680000000000 */
[----:B------:R-:W1:Y:S04]  /*2500*/  LDS.U8 R64, [R61+0x1400] ;  /* 0x001400003d407984 */ /* 0x000e680000000000 */
[----:B------:R-:W1:Y:S01]  /*2510*/  LDS.U8 R68, [R61+0x1408] ;  /* 0x001408003d447984 */ /* 0x000e620000000000 */
[----:B--2---:R-:W-:-:S03]  /*2520*/  PRMT R7, R8, 0x7604, R7 ;  /* 0x0000760408077816 */ /* 0x004fc60000000007 */
[----:B------:R-:W2:Y:S04]  /*2530*/  LDS.U8 R12, [R61+0x1040] ;  /* 0x001040003d0c7984 */ /* 0x000ea80000000000 */
[----:B------:R-:W2:Y:S01]  /*2540*/  LDS.U8 R22, [R61+0x1048] ;  /* 0x001048003d167984 */ /* 0x000ea20000000000 */
[----:B---3--:R-:W-:-:S03]  /*2550*/  PRMT R11, R14, 0x7604, R11 ;  /* 0x000076040e0b7816 */ /* 0x008fc6000000000b */
[----:B------:R-:W3:Y:S04]  /*2560*/  LDS.U8 R70, [R61+0x1440] ;  /* 0x001440003d467984 */ /* 0x000ee80000000000 */
[----:B------:R-:W3:Y:S01]  /*2570*/  LDS.U8 R74, [R61+0x1448] ;  /* 0x001448003d4a7984 */ /* 0x000ee20000000000 */
[----:B----4-:R-:W-:Y:S02]  /*2580*/  PRMT R13, R62, 0x7604, R13 ;  /* 0x000076043e0d7816 */ /* 0x010fe4000000000d */
[----:B0-----:R-:W-:Y:S02]  /*2590*/  PRMT R15, R66, 0x7604, R15 ;  /* 0x00007604420f7816 */ /* 0x001fe4000000000f */
[----:B-1----:R-:W-:Y:S02]  /*25a0*/  PRMT R7, R10, 0x7054, R7 ;  /* 0x000070540a077816 */ /* 0x002fe40000000007 */
[----:B------:R-:W-:-:S02]  /*25b0*/  PRMT R11, R20, 0x7054, R11 ;  /* 0x00007054140b7816 */ /* 0x000fc4000000000b */
[----:B------:R-:W-:Y:S02]  /*25c0*/  PRMT R13, R64, 0x7054, R13 ;  /* 0x00007054400d7816 */ /* 0x000fe4000000000d */
[----:B------:R-:W-:Y:S02]  /*25d0*/  PRMT R15, R68, 0x7054, R15 ;  /* 0x00007054440f7816 */ /* 0x000fe4000000000f */
[----:B--2---:R-:W-:Y:S02]  /*25e0*/  PRMT R68, R12, 0x654, R7 ;  /* 0x000006540c447816 */ /* 0x004fe40000000007 */
[----:B------:R-:W-:Y:S02]  /*25f0*/  PRMT R69, R22, 0x654, R11 ;  /* 0x0000065416457816 */ /* 0x000fe4000000000b */
[----:B---3--:R-:W-:Y:S02]  /*2600*/  PRMT R70, R70, 0x654, R13 ;  /* 0x0000065446467816 */ /* 0x008fe4000000000d */
[----:B------:R-:W-:-:S04]  /*2610*/  PRMT R71, R74, 0x654, R15 ;  /* 0x000006544a477816 */ /* 0x000fc8000000000f */
[----:B------:R-:W-:-:S06]  /*2620*/  WARPGROUP.ARRIVE ;  /* 0x00000000000079c5 */ /* 0x000fcc0000000000 */
[----:B------:R-:W-:Y:S03]  /*2630*/  QGMMA.64x64x32.F32.E5M2.E4M3 R24, R68, gdesc[UR8], R24, gsb0 ;  /* 0x00e0000844187df3 */ /* 0x000fe60008001818 */
        /* <DEDUP_REMOVED lines=28> */
[----:B------:R-:W-:Y:S01]  /*2800*/  PRMT R67, R74, 0x654, R15 ;  /* 0x000006544a437816 */ /* 0x000fe2000000000f */
[----:B------:R-:W-:Y:S06]  /*2810*/  @!P0 BRA `(.L_x_29) ;  /* 0x0000000000048947 */ /* 0x000fec0003800000 */
[----:B------:R-:W-:Y:S01]  /*2820*/  BPT.TRAP 0x1 ;  /* 0x000000040000795c */ /* 0x000fe20000300000 */
.L_x_29:
[----:B------:R-:W-:Y:S01]  /*2830*/  IMAD R7, R9, 0x8, R0 ;  /* 0x0000000809077824 */ /* 0x000fe200078e0200 */
[----:B------:R-:W-:-:S03]  /*2840*/  ISETP.GT.U32.AND P2, PT, R19, 0x1, PT ;  /* 0x000000011300780c */ /* 0x000fc60003f44070 */
[----:B------:R-:W-:-:S05]  /*2850*/  VIADD R7, R7, 0x48 ;  /* 0x0000004807077836 */ /* 0x000fca0000000000 */
[----:B------:R-:W-:-:S04]  /*2860*/  PRMT R7, RZ, 0x654, R7 ;  /* 0x00000654ff077816 */ /* 0x000fc80000000007 */
[----:B------:R0:W-:Y:S01]  /*2870*/  SYNCS.ARRIVE.TRANS64.RED.A1T0 RZ, [R7+URZ], RZ ;  /* 0x000000ff07ff79a7 */ /* 0x0001e2000810043f */
[----:B------:R-:W-:Y:S05]  /*2880*/  @P2 BRA `(.L_x_30) ;  /* 0x0000000000042947 */ /* 0x000fea0003800000 */
[----:B------:R-:W-:Y:S01]  /*2890*/  BPT.TRAP 0x1 ;  /* 0x000000040000795c */ /* 0x000fe20000300000 */
.L_x_30:
[----:B------:R-:W-:Y:S01]  /*28a0*/  UIADD3 UR4, UR6, 0x4, URZ ;  /* 0x0000000406047890 */ /* 0x000fe2000fffe03f */
[----:B------:R-:W-:Y:S01]  /*28b0*/  WARPGROUP.ARRIVE ;  /* 0x00000000000079c5 */ /* 0x000fe20000000000 */
[----:B------:R-:W-:Y:S01]  /*28c0*/  UMOV UR11, 0x40000040 ;  /* 0x40000040000b7882 */ /* 0x000fe20000000000 */
[----:B------:R-:W-:-:S04]  /*28d0*/  VIADD R9, R9, 0x1 ;  /* 0x0000000109097836 */ /* 0x000fc80000000000 */
[----:B------:R-:W-:Y:S01]  /*28e0*/  UMOV UR10, UR4 ;  /* 0x00000004000a7c82 */ /* 0x000fe20008000000 */
[C---:B------:R-:W-:Y:S01]  /*28f0*/  ISETP.NE.AND P2, PT, R9.reuse, 0x9, PT ;  /* 0x000000090900780c */ /* 0x040fe20003f45270 */
[----:B------:R-:W-:Y:S03]  /*2900*/  QGMMA.64x64x32.F32.E5M2.E4M3 R24, R64, gdesc[UR8], R24, gsb0 ;  /* 0x00e0000840187df3 */ /* 0x000fe60008001818 */
[----:B------:R-:W-:Y:S01]  /*2910*/  SEL R9, R9, RZ, P2 ;  /* 0x000000ff09097207 */ /* 0x000fe20001000000 */
[----:B------:R-:W-:Y:S02]  /*2920*/  WARPGROUP.DEPBAR.LE gsb0, 0x0 ;  /* 0x00008000000079c5 */ /* 0x000fe40000010000 */
[----:B0-----:R-:W-:Y:S04]  /*2930*/  LDS.U8 R7, [R23+0x2000] ;  /* 0x0020000017077984 */ /* 0x001fe80000000000 */
        /* <DEDUP_REMOVED lines=29> */
.L_x_31:
[----:B------:R-:W-:Y:S01]  /*2b10*/  IMAD.SHL.U32 R14, R3, 0x4000, RZ ;  /* 0x00004000030e7824 */ /* 0x000fe200078e00ff */
[----:B------:R-:W-:Y:S04]  /*2b20*/  BSSY B0, `(.L_x_32) ;  /* 0x0000005000007945 */ /* 0x000fe80003800000 */
[----:B------:R-:W-:Y:S01]  /*2b30*/  IADD3 R23, R0, R14, R5 ;  /* 0x0000000e00177210 */ /* 0x000fe20007ffe005 */
[----:B------:R-:W-:Y:S06]  /*2b40*/  @P1 BRA `(.L_x_33) ;  /* 0x0000000000081947 */ /* 0x000fec0003800000 */
[----:B------:R-:W0:Y:S02]  /*2b50*/  SYNCS.PHASECHK.TRANS64.TRYWAIT P1, [R21+URZ], R76 ;  /* 0x0000004c150075a7 */ /* 0x000e24000802017f */
[----:B0-----:R-:W-:Y:S05]  /*2b60*/  @!P1 BRA `(.L_x_34) ;  /* 0x0000005400fc9947 */ /* 0x001fea0003800000 */
.L_x_33:
[----:B------:R-:W-:Y:S05]  /*2b70*/  BSYNC B0 ;  /* 0x0000000000007941 */ /* 0x000fea0003800000 */
.L_x_32:
[----:B------:R-:W-:Y:S01]  /*2b80*/  IMAD.IADD R61, R4, 0x1, R23 ;  /* 0x00000001043d7824 */ /* 0x000fe200078e0217 */
[----:B------:R-:W-:Y:S01]  /*2b90*/  LDS.U8 R7, [R23+0x800] ;  /* 0x0008000017077984 */ /* 0x000fe20000000000 */
[----:B------:R-:W-:Y:S05]  /*2ba0*/  WARPSYNC.ALL ;  /* 0x0000000000007948 */ /* 0x000fea0003800000 */
[----:B------:R-:W1:Y:S04]  /*2bb0*/  LDS.U8 R8, [R23+0x840] ;  /* 0x0008400017087984 */ /* 0x000e680000000000 */
[----:B------:R-:W-:Y:S04]  /*2bc0*/  LDS.U8 R11, [R23+0x808] ;  /* 0x00080800170b7984 */ /* 0x000fe80000000000 */
[----:B------:R-:W2:Y:S04]  /*2bd0*/  LDS.U8 R12, [R23+0x848] ;  /* 0x00084800170c7984 */ /* 0x000ea80000000000 */
[----:B------:R-:W-:Y:S04]  /*2be0*/  LDS.U8 R13, [R23+0xc00] ;  /* 0x000c0000170d7984 */ /* 0x000fe80000000000 */
[----:B------:R-:W3:Y:S04]  /*2bf0*/  LDS.U8 R62, [R23+0xc40] ;  /* 0x000c4000173e7984 */ /* 0x000ee80000000000 */
[----:B0-----:R-:W-:Y:S04]  /*2c00*/  LDS.U8 R21, [R23+0xc08] ;  /* 0x000c080017157984 */ /* 0x001fe80000000000 */
[----:B------:R-:W0:Y:S04]  /*2c10*/  LDS.U8 R74, [R23+0xc48] ;  /* 0x000c4800174a7984 */ /* 0x000e280000000000 */
[----:B------:R-:W4:Y:S04]  /*2c20*/  LDS.U8 R10, [R61+0x800] ;  /* 0x000800003d0a7984 */ /* 0x000f280000000000 */
[----:B------:R-:W4:Y:S04]  /*2c30*/  LDS.U8 R20, [R61+0x808] ;  /* 0x000808003d147984 */ /* 0x000f280000000000 */
[----:B------:R-:W4:Y:S04]  /*2c40*/  LDS.U8 R70, [R61+0xc00] ;  /* 0x000c00003d467984 */ /* 0x000f280000000000 */
[----:B------:R-:W4:Y:S01]  /*2c50*/  LDS.U8 R76, [R61+0xc08] ;  /* 0x000c08003d4c7984 */ /* 0x000f220000000000 */
[----:B-1----:R-:W-:-:S03]  /*2c60*/  PRMT R7, R8, 0x7604, R7 ;  /* 0x0000760408077816 */ /* 0x002fc60000000007 */
        /* <DEDUP_REMOVED lines=15> */
[----:B------:R-:W-:Y:S01]  /*2d60*/  UIADD3 UR4, UR6, 0x6, URZ ;  /* 0x0000000606047890 */ /* 0x000fe2000fffe03f */
[----:B------:R-:W-:Y:S01]  /*2d70*/  WARPGROUP.ARRIVE ;  /* 0x00000000000079c5 */ /* 0x000fe20000000000 */
[----:B------:R-:W-:Y:S01]  /*2d80*/  UMOV UR7, 0x40000040 ;  /* 0x4000004000077882 */ /* 0x000fe20000000000 */
[C---:B------:R-:W-:Y:S01]  /*2d90*/  ISETP.GT.AND P1, PT, R6.reuse, 0x2, PT ;  /* 0x000000020600780c */ /* 0x040fe20003f24270 */
[----:B------:R-:W-:-:S03]  /*2da0*/  VIADD R6, R6, 0xffffffff ;  /* 0xffffffff06067836 */ /* 0x000fc60000000000 */
[----:B------:R-:W-:Y:S02]  /*2db0*/  UMOV UR6, UR4 ;  /* 0x0000000400067c82 */ /* 0x000fe40008000000 */
[----:B------:R-:W-:Y:S01]  /*2dc0*/  QGMMA.64x64x32.F32.E5M2.E4M3 R24, R64, gdesc[UR4], R24, gsb0 ;  /* 0x00e0000440187df3 */ /* 0x000fe20008001818 */
[----:B------:R-:W-:Y:S02]  /*2dd0*/  R2UR UR7, R3 ;  /* 0x00000000030772ca */ /* 0x000fe400000e0000 */
[----:B------:R-:W-:-:S04]  /*2de0*/  WARPGROUP.DEPBAR.LE gsb0, 0x0 ;  /* 0x00008000000079c5 */ /* 0x000fc80000010000 */
[----:B------:R-:W-:Y:S09]  /*2df0*/  @P1 BRA `(.L_x_35) ;  /* 0xfffffff4002c1947 */ /* 0x000ff2000383ffff */
.L_x_27:
[----:B------:R-:W-:Y:S01]  /*2e00*/  IMAD.MOV.U32 R7, RZ, RZ, 0x40000040 ;  /* 0x40000040ff077424 */ /* 0x000fe200078e00ff */
[----:B------:R-:W-:Y:S01]  /*2e10*/  LEA R6, R3, UR5, 0x9 ;  /* 0x0000000503067c11 */ /* 0x000fe2000f8e48ff */
[----:B------:R-:W-:Y:S01]  /*2e20*/  WARPGROUP.ARRIVE ;  /* 0x00000000000079c5 */ /* 0x000fe20000000000 */
[----:B------:R-:W-:Y:S01]  /*2e30*/  IADD3 R21, R0, R14, R5 ;  /* 0x0000000e00157210 */ /* 0x000fe20007ffe005 */
[----:B------:R-:W-:Y:S01]  /*2e40*/  IMAD.MOV.U32 R5, RZ, RZ, 0x40000040 ;  /* 0x40000040ff057424 */ /* 0x000fe200078e00ff */
[----:B------:R-:W-:Y:S02]  /*2e50*/  R2UR UR6, R6 ;  /* 0x00000000060672ca */ /* 0x000fe400000e0000 */
[----:B------:R-:W-:Y:S01]  /*2e60*/  R2UR UR7, R7 ;  /* 0x00000000070772ca */ /* 0x000fe200000e0000 */
[----:B------:R-:W-:Y:S02]  /*2e70*/  IMAD.IADD R23, R4, 0x1, R21 ;  /* 0x0000000104177824 */ /* 0x000fe400078e0215 */
[----:B------:R-:W-:-:S10]  /*2e80*/  VIADD R4, R6, 0x2 ;  /* 0x0000000206047836 */ /* 0x000fd40000000000 */
[----:B------:R-:W-:Y:S01]  /*2e90*/  QGMMA.64x64x32.F32.E5M2.E4M3 R24, R68, gdesc[UR4], R24, gsb0 ;  /* 0x00e0000444187df3 */ /* 0x000fe20008001818 */
[----:B------:R-:W-:Y:S02]  /*2ea0*/  R2UR UR6, R4 ;  /* 0x00000000040672ca */ /* 0x000fe400000e0000 */
[----:B------:R-:W-:Y:S01]  /*2eb0*/  R2UR UR7, R5 ;  /* 0x00000000050772ca */ /* 0x000fe200000e0000 */
        /* <DEDUP_REMOVED lines=62> */
.L_x_36:
[----:B------:R-:W-:Y:S01]  /*32a0*/  IMAD R9, R9, 0x8, R0 ;  /* 0x0000000809097824 */ /* 0x000fe200078e0200 */
[----:B------:R-:W-:-:S03]  /*32b0*/  ISETP.GT.U32.AND P1, PT, R19, 0x1, PT ;  /* 0x000000011300780c */ /* 0x000fc60003f24070 */
[----:B------:R-:W-:-:S05]  /*32c0*/  VIADD R9, R9, 0x48 ;  /* 0x0000004809097836 */ /* 0x000fca0000000000 */
[----:B------:R-:W-:-:S04]  /*32d0*/  PRMT R9, RZ, 0x654, R9 ;  /* 0x00000654ff097816 */ /* 0x000fc80000000009 */
[----:B------:R0:W-:Y:S01]  /*32e0*/  SYNCS.ARRIVE.TRANS64.RED.A1T0 RZ, [R9+URZ], RZ ;  /* 0x000000ff09ff79a7 */ /* 0x0001e2000810043f */
[----:B------:R-:W-:Y:S05]  /*32f0*/  @P1 BRA `(.L_x_37) ;  /* 0x0000000000041947 */ /* 0x000fea0003800000 */
[----:B------:R-:W-:Y:S01]  /*3300*/  BPT.TRAP 0x1 ;  /* 0x000000040000795c */ /* 0x000fe20000300000 */
.L_x_37:
[C---:B------:R-:W-:Y:S01]  /*3310*/  VIADD R4, R6.reuse, 0x4 ;  /* 0x0000000406047836 */ /* 0x040fe20000000000 */
[----:B------:R-:W-:Y:S01]  /*3320*/  WARPGROUP.ARRIVE ;  /* 0x00000000000079c5 */ /* 0x000fe20000000000 */
[----:B------:R-:W-:Y:S02]  /*3330*/  IMAD.MOV.U32 R5, RZ, RZ, 0x40000040 ;  /* 0x40000040ff057424 */ /* 0x000fe400078e00ff */
[----:B------:R-:W-:Y:S01]  /*3340*/  VIADD R6, R6, 0x6 ;  /* 0x0000000606067836 */ /* 0x000fe20000000000 */
[----:B------:R-:W-:Y:S01]  /*3350*/  R2UR UR6, R4 ;  /* 0x00000000040672ca */ /* 0x000fe200000e0000 */
[----:B------:R-:W-:Y:S01]  /*3360*/  IMAD.MOV.U32 R7, RZ, RZ, 0x40000040 ;  /* 0x40000040ff077424 */ /* 0x000fe200078e00ff */
[----:B------:R-:W-:-:S13]  /*3370*/  R2UR UR7, R5 ;  /* 0x00000000050772ca */ /* 0x000fda00000e0000 */
[----:B------:R-:W-:Y:S01]  /*3380*/  QGMMA.64x64x32.F32.E5M2.E4M3 R24, R64, gdesc[UR4], R24, gsb0 ;  /* 0x00e0000440187df3 */ /* 0x000fe20008001818 */
[----:B------:R-:W-:Y:S02]  /*3390*/  R2UR UR6, R6 ;  /* 0x00000000060672ca */ /* 0x000fe400000e0000 */
[----:B------:R-:W-:Y:S01]  /*33a0*/  R2UR UR7, R7 ;  /* 0x00000000070772ca */ /* 0x000fe200000e0000 */
[----:B------:R-:W-:Y:S02]  /*33b0*/  WARPGROUP.DEPBAR.LE gsb0, 0x0 ;  /* 0x00008000000079c5 */ /* 0x000fe40000010000 */
[----:B------:R-:W-:Y:S04]  /*33c0*/  LDS.U8 R3, [R21+0x2000] ;  /* 0x0020000015037984 */ /* 0x000fe80000000000 */
[----:B------:R-:W1:Y:S04]  /*33d0*/  LDS.U8 R4, [R21+0x2040] ;  /* 0x0020400015047984 */ /* 0x000e680000000000 */
[----:B------:R-:W-:Y:S04]  /*33e0*/  LDS.U8 R5, [R21+0x2008] ;  /* 0x0020080015057984 */ /* 0x000fe80000000000 */
[----:B------:R-:W2:Y:S04]  /*33f0*/  LDS.U8 R10, [R21+0x2048] ;  /* 0x00204800150a7984 */ /* 0x000ea80000000000 */
[----:B0-----:R-:W-:Y:S04]  /*3400*/  LDS.U8 R9, [R21+0x2400] ;  /* 0x0024000015097984 */ /* 0x001fe80000000000 */
[----:B------:R-:W0:Y:S04]  /*3410*/  LDS.U8 R20, [R21+0x2440] ;  /* 0x0024400015147984 */ /* 0x000e280000000000 */
[----:B------:R-:W-:Y:S04]  /*3420*/  LDS.U8 R11, [R21+0x2408] ;  /* 0x00240800150b7984 */ /* 0x000fe80000000000 */
[----:B------:R-:W3:Y:S04]  /*3430*/  LDS.U8 R62, [R21+0x2448] ;  /* 0x00244800153e7984 */ /* 0x000ee80000000000 */
        /* <DEDUP_REMOVED lines=10> */
[----:B0-----:R-:W-:Y:S02]  /*34e0*/  PRMT R9, R20, 0x7604, R9 ;  /* 0x0000760414097816 */ /* 0x001fe40000000009 */
[----:B---3--:R-:W-:Y:S02]  /*34f0*/  PRMT R11, R62, 0x7604, R11 ;  /* 0x000076043e0b7816 */ /* 0x008fe4000000000b */
[----:B----4-:R-:W-:Y:S02]  /*3500*/  PRMT R3, R8, 0x7054, R3 ;  /* 0x0000705408037816 */ /* 0x010fe40000000003 */
[----:B------:R-:W-:-:S02]  /*3510*/  PRMT R5, R12, 0x7054, R5 ;  /* 0x000070540c057816 */ /* 0x000fc40000000005 */
[----:B------:R-:W-:Y:S02]  /*3520*/  PRMT R9, R22, 0x7054, R9 ;  /* 0x0000705416097816 */ /* 0x000fe40000000009 */
[----:B------:R-:W-:Y:S02]  /*3530*/  PRMT R11, R68, 0x7054, R11 ;  /* 0x00007054440b7816 */ /* 0x000fe4000000000b */
[----:B-1----:R-:W-:Y:S02]  /*3540*/  PRMT R64, R64, 0x654, R3 ;  /* 0x0000065440407816 */ /* 0x002fe40000000003 */
[----:B------:R-:W-:Y:S02]  /*3550*/  PRMT R65, R14, 0x654, R5 ;  /* 0x000006540e417816 */ /* 0x000fe40000000005 */
[----:B--2---:R-:W-:Y:S02]  /*3560*/  PRMT R66, R66, 0x654, R9 ;  /* 0x0000065442427816 */ /* 0x004fe40000000009 */
[----:B------:R-:W-:-:S04]  /*3570*/  PRMT R67, R70, 0x654, R11 ;  /* 0x0000065446437816 */ /* 0x000fc8000000000b */
[----:B------:R-:W-:-:S06]  /*3580*/  WARPGROUP.ARRIVE ;  /* 0x00000000000079c5 */ /* 0x000fcc0000000000 */
[----:B------:R-:W-:Y:S03]  /*3590*/  QGMMA.64x64x32.F32.E5M2.E4M3 R24, R64, gdesc[UR4], R24, gsb0 ;  /* 0x00e0000440187df3 */ /* 0x000fe60008001818 */
[----:B------:R-:W-:Y:S02]  /*35a0*/  WARPGROUP.DEPBAR.LE gsb0, 0x0 ;  /* 0x00008000000079c5 */ /* 0x000fe40000010000 */
.L_x_23:
[----:B------:R-:W-:Y:S05]  /*35b0*/  @!P0 BRA `(.L_x_38) ;  /* 0x0000000000048947 */ /* 0x000fea0003800000 */
[----:B------:R-:W-:Y:S01]  /*35c0*/  BPT.TRAP 0x1 ;  /* 0x000000040000795c */ /* 0x000fe20000300000 */
.L_x_38:
[----:B------:R-:W-:Y:S01]  /*35d0*/  UIADD3 UR39, UR40, UR39, URZ ;  /* 0x0000002728277290 */ /* 0x000fe2000fffe03f */
[----:B------:R-:W-:-:S03]  /*35e0*/  ISETP.GT.U32.AND P0, PT, R19, 0x1, PT ;  /* 0x000000011300780c */ /* 0x000fc60003f04070 */
[----:B------:R-:W-:-:S04]  /*35f0*/  UIADD3 UR6, UR39, -0x1, URZ ;  /* 0xffffffff27067890 */ /* 0x000fc8000fffe03f */
[----:B------:R-:W-:-:S04]  /*3600*/  UIMAD.WIDE.U32 UR4, UR6, 0x38e38e39, URZ ;  /* 0x38e38e39060478a5 */ /* 0x000fc8000f8e003f */
[----:B------:R-:W-:-:S04]  /*3610*/  USHF.R.U32.HI UR4, URZ, 0x1, UR5 ;  /* 0x000000013f047899 */ /* 0x000fc80008011605 */
[----:B------:R-:W-:-:S06]  /*3620*/  UIMAD UR6, UR4, -0x9, UR6 ;  /* 0xfffffff7040678a4 */ /* 0x000fcc000f8e0206 */
[----:B------:R-:W-:-:S04]  /*3630*/  IMAD.U32 R3, RZ, RZ, UR6 ;  /* 0x00000006ff037e24 */ /* 0x000fc8000f8e00ff */
[----:B------:R-:W-:-:S04]  /*3640*/  IMAD R0, R3, 0x8, R0 ;  /* 0x0000000803007824 */ /* 0x000fc800078e0200 */
[----:B------:R-:W-:-:S05]  /*3650*/  VIADD R0, R0, 0x48 ;  /* 0x0000004800007836 */ /* 0x000fca0000000000 */
[----:B------:R-:W-:-:S04]  /*3660*/  PRMT R0, RZ, 0x654, R0 ;  /* 0x00000654ff007816 */ /* 0x000fc80000000000 */
[----:B------:R0:W-:Y:S01]  /*3670*/  SYNCS.ARRIVE.TRANS64.RED.A1T0 RZ, [R0+URZ], RZ ;  /* 0x000000ff00ff79a7 */ /* 0x0001e2000810043f */
[----:B------:R-:W-:Y:S05]  /*3680*/  @P0 BRA `(.L_x_39) ;  /* 0x0000000000040947 */ /* 0x000fea0003800000 */
[----:B------:R-:W-:Y:S01]  /*3690*/  BPT.TRAP 0x1 ;  /* 0x000000040000795c */ /* 0x000fe20000300000 */
.L_x_39:
[----:B------:R-:W1:Y:S01]  /*36a0*/  LDC R4, c[0x0][0x288] ;  /* 0x0000a200ff047b82 */ /* 0x000e620000000800 */
[--C-:B0-----:R-:W-:Y:S01]  /*36b0*/  SHF.R.U32.HI R0, RZ, 0x2, R18.reuse ;  /* 0x00000002ff007819 */ /* 0x101fe20000011612 */
[----:B------:R-:W-:Y:S01]  /*36c0*/  IMAD.SHL.U32 R11, R57, 0x80, RZ ;  /* 0x00000080390b7824 */ /* 0x000fe200078e00ff */
[----:B------:R-:W-:Y:S01]  /*36d0*/  SHF.R.U32.HI R5, RZ, 0x7, R18 ;  /* 0x00000007ff057819 */ /* 0x000fe20000011612 */
[----:B------:R-:W-:Y:S01]  /*36e0*/  UISETP.GT.U32.AND UP0, UPT, UR39, 0x8, UPT ;  /* 0x000000082700788c */ /* 0x000fe2000bf04070 */
[----:B------:R-:W-:Y:S01]  /*36f0*/  LOP3.LUT R7, R0, 0x7, RZ, 0xc0, !PT ;  /* 0x0000000700077812 */ /* 0x000fe200078ec0ff */
[----:B------:R-:W-:Y:S01]  /*3700*/  ULDC UR7, c[0x0][0x284] ;  /* 0x0000a10000077ab9 */ /* 0x000fe20000000800 */
[----:B------:R-:W-:Y:S01]  /*3710*/  LOP3.LUT R0, R5, 0x1, RZ, 0xc0, !PT ;  /* 0x0000000105007812 */ /* 0x000fe200078ec0ff */
[----:B------:R-:W-:Y:S01]  /*3720*/  UISETP.LT.U32.AND UP0, UPT, UR40, 0x9, UP0 ;  /* 0x000000092800788c */ /* 0x000fe20008701070 */
[----:B------:R-:W-:Y:S01]  /*3730*/  LOP3.LUT R3, R18, 0x60, RZ, 0xc0, !PT ;  /* 0x0000006012037812 */ /* 0x000fe200078ec0ff */
[----:B------:R-:W-:Y:S01]  /*3740*/  UISETP.GE.U32.AND UP1, UPT, UR40, 0x9, UPT ;  /* 0x000000092800788c */ /* 0x000fe2000bf26070 */
[----:B------:R-:W-:Y:S01]  /*3750*/  SHF.R.S32.HI R20, RZ, 0x1f, R56 ;  /* 0x0000001fff147819 */ /* 0x000fe20000011438 */
[----:B------:R-:W-:Y:S01]  /*3760*/  IMAD.SHL.U32 R8, R0, 0x40, RZ ;  /* 0x0000004000087824 */ /* 0x000fe200078e00ff */
[----:B------:R-:W-:Y:S01]  /*3770*/  SHF.R.U32.HI R6, RZ, 0x1, R3 ;  /* 0x00000001ff067819 */ /* 0x000fe20000011603 */
[----:B------:R-:W-:Y:S01]  /*3780*/  UIMAD.WIDE.U32 UR4, UR39, 0x38e38e39, URZ ;  /* 0x38e38e39270478a5 */ /* 0x000fe2000f8e003f */
[----:B------:R-:W-:Y:S01]  /*3790*/  IMAD.WIDE R12, R57, 0x80, RZ ;  /* 0x00000080390c7825 */ /* 0x000fe200078e02ff */
[----:B------:R-:W-:Y:S01]  /*37a0*/  ULDC.64 UR8, c[0x0][0x5d0] ;  /* 0x0001740000087ab9 */ /* 0x000fe20000000a00 */
[--C-:B------:R-:W-:Y:S01]  /*37b0*/  IADD3 R5, RZ, -R6, -R7.reuse ;  /* 0x80000006ff057210 */ /* 0x100fe20007ffe807 */
[----:B------:R-:W-:Y:S01]  /*37c0*/  USEL UR6, URZ, 0x1, !UP0 ;  /* 0x000000013f067887 */ /* 0x000fe2000c000000 */
[----:B------:R-:W-:Y:S01]  /*37d0*/  LOP3.LUT R3, R8, 0x40, R7, 0xe2, !PT ;  /* 0x0000004008037812 */ /* 0x000fe200078ee207 */
[----:B------:R-:W-:Y:S01]  /*37e0*/  IMAD.SHL.U32 R7, R58, 0x40, RZ ;  /* 0x000000403a077824 */ /* 0x000fe200078e00ff */
[----:B------:R-:W-:Y:S01]  /*37f0*/  USHF.R.U32.HI UR4, URZ, 0x1, UR5 ;  /* 0x000000013f047899 */ /* 0x000fe20008011605 */
[----:B------:R-:W-:Y:S01]  /*3800*/  IMAD.SHL.U32 R8, R18, 0x2, RZ ;  /* 0x0000000212087824 */ /* 0x000fe200078e00ff */
[----:B------:R-:W-:Y:S01]  /*3810*/  ULOP3.LUT UR38, UR38, UR6, URZ, 0x3c, !UPT ;  /* 0x0000000626267292 */ /* 0x000fe2000f8e3c3f */
[----:B------:R-:W-:Y:S01]  /*3820*/  IMAD R10, R0, -0x40, R5 ;  /* 0xffffffc0000a7824 */ /* 0x000fe200078e0205 */
[C---:B-1----:R-:W-:Y:S01]  /*3830*/  ISETP.GE.AND P0, PT, R7.reuse, R4, PT ;  /* 0x000000040700720c */ /* 0x042fe20003f06270 */
[----:B------:R-:W-:Y:S01]  /*3840*/  IMAD R5, R20, UR8, RZ ;  /* 0x0000000814057c24 */ /* 0x000fe2000f8e02ff */
[----:B------:R-:W-:Y:S01]  /*3850*/  LOP3.LUT R8, R7, 0x6, R8, 0xf8, !PT ;  /* 0x0000000607087812 */ /* 0x000fe200078ef808 */
[----:B------:R-:W-:Y:S01]  /*3860*/  UIMAD UR39, UR4, -0x9, UR39 ;  /* 0xfffffff7042778a4 */ /* 0x000fe2000f8e0227 */
[C---:B------:R-:W-:Y:S01]  /*3870*/  ISETP.GE.OR P0, PT, R11.reuse, UR7, P0 ;  /* 0x000000070b007c0c */ /* 0x040fe20008706670 */
[----:B------:R-:W-:Y:S01]  /*3880*/  IMAD R15, R56, UR9, R5 ;  /* 0x00000009380f7c24 */ /* 0x000fe2000f8e0205 */
[----:B------:R-:W-:Y:S01]  /*3890*/  LOP3.LUT R0, R18, 0x3, RZ, 0xc0, !PT ;  /* 0x0000000312007812 */ /* 0x000fe200078ec0ff */
[----:B------:R-:W-:Y:S01]  /*38a0*/  @UP1 ULOP3.LUT UR38, UR38, 0x1, UR4, 0x78, !UPT ;  /* 0x0000000126261892 */ /* 0x000fe2000f8e7804 */
[----:B------:R-:W-:Y:S01]  /*38b0*/  SHF.R.S32.HI R9, RZ, 0x1f, R8 ;  /* 0x0000001fff097819 */ /* 0x000fe20000011408 */
[----:B------:R-:W-:Y:S01]  /*38c0*/  IMAD.MOV.U32 R57, RZ, RZ, -0x1 ;  /* 0xffffffffff397424 */ /* 0x000fe200078e00ff */
[----:B------:R-:W-:Y:S01]  /*38d0*/  LOP3.LUT R21, R12, R3, R6, 0xfe, !PT ;  /* 0x000000030c157212 */ /* 0x000fe200078efe06 */
[----:B------:R-:W-:Y:S01]  /*38e0*/  IMAD R14, R0, -0x2, R4 ;  /* 0xfffffffe000e7824 */ /* 0x000fe200078e0204 */
[----:B------:R-:W-:Y:S01]  /*38f0*/  IADD3 R0, -R11, UR7, R10 ;  /* 0x000000070b007c10 */ /* 0x000fe2000fffe10a */
[----:B------:R-:W-:-:S04]  /*3900*/  IMAD.WIDE.U32 R4, R56, UR8, R8 ;  /* 0x0000000838047c25 */ /* 0x000fc8000f8e0008 */
[----:B------:R-:W-:Y:S02]  /*3910*/  IMAD.IADD R5, R5, 0x1, R15 ;  /* 0x0000000105057824 */ /* 0x000fe400078e020f */
[----:B------:R-:W-:Y:S01]  /*3920*/  IMAD.IADD R3, R14, 0x1, -R7 ;  /* 0x000000010e037824 */ /* 0x000fe200078e0a07 */
[----:B------:R-:W-:Y:S06]  /*3930*/  @P0 BRA `(.L_x_40) ;  /* 0x0000002400940947 */ /* 0x000fec0003800000 */
[----:B------:R-:W0:Y:S01]  /*3940*/  LDC.64 R10, c[0x0][0x5c8] ;  /* 0x00017200ff0a7b82 */ /* 0x000e220000000a00 */
[----:B------:R-:W-:Y:S01]  /*3950*/  ULDC.64 UR4, c[0x0][0x5c0] ;  /* 0x0001700000047ab9 */ /* 0x000fe20000000a00 */
[----:B------:R-:W-:Y:S01]  /*3960*/  BSSY B0, `(.L_x_40) ;  /* 0x0000262000007945 */ /* 0x000fe20003800000 */
[-C--:B0-----:R-:W-:Y:S02]  /*3970*/  IMAD R6, R13, R10.reuse, RZ ;  /* 0x0000000a0d067224 */ /* 0x081fe400078e02ff */
[----:B------:R-:W-:-:S04]  /*3980*/  IMAD.WIDE.U32 R4, R21, R10, R4 ;  /* 0x0000000a15047225 */ /* 0x000fc800078e0004 */
[----:B------:R-:W-:Y:S01]  /*3990*/  IMAD R7, R21, R11, R6 ;  /* 0x0000000b15077224 */ /* 0x000fe200078e0206 */
[----:B------:R-:W-:Y:S02]  /*39a0*/  LEA R6, P0, R10, R4, 0x3 ;  /* 0x000000040a067211 */ /* 0x000fe400078018ff */
[----:B------:R-:W-:Y:S01]  /*39b0*/  IADD3 R4, P1, R4, UR4, RZ ;  /* 0x0000000404047c10 */ /* 0x000fe2000ff3e0ff */
[----:B------:R-:W-:Y:S01]  /*39c0*/  IMAD.IADD R5, R5, 0x1, R7 ;  /* 0x0000000105057824 */ /* 0x000fe200078e0207 */
[----:B------:R-:W-:-:S04]  /*39d0*/  IADD3 R6, P2, R6, UR4, RZ ;  /* 0x0000000406067c10 */ /* 0x000fc8000ff5e0ff */
[----:B------:R-:W-:Y:S02]  /*39e0*/  LEA.HI.X R7, R10, R5, R11, 0x3, P0 ;  /* 0x000000050a077211 */ /* 0x000fe400000f1c0b */
[----:B-----5:R-:W-:Y:S02]  /*39f0*/  FSETP.NEU.AND P0, PT, R60, RZ, PT ;  /* 0x000000ff3c00720b */ /* 0x020fe40003f0d000 */
[----:B------:R-:W-:Y:S02]  /*3a00*/  IADD3.X R5, R5, UR5, RZ, P1, !PT ;  /* 0x0000000505057c10 */ /* 0x000fe40008ffe4ff */
[----:B------:R-:W-:-:S09]  /*3a10*/  IADD3.X R7, R7, UR5, RZ, P2, !PT ;  /* 0x0000000507077c10 */ /* 0x000fd200097fe4ff */
[----:B------:R-:W-:Y:S05]  /*3a20*/  @!P0 BRA `(.L_x_41) ;  /* 0x0000001c00148947 */ /* 0x000fea0003800000 */
[----:B------:R-:W0:Y:S01]  /*3a30*/  LDC.64 R22, c[0x0][0x5b0] ;  /* 0x00016c00ff167b82 */ /* 0x000e220000000a00 */
[----:B------:R-:W-:Y:S01]  /*3a40*/  ULDC.64 UR4, c[0x0][0x5b8] ;  /* 0x00016e0000047ab9 */ /* 0x000fe20000000a00 */
[----:B------:R-:W-:Y:S01]  /*3a50*/  ISETP.GE.AND P0, PT, R3, 0x1, PT ;  /* 0x000000010300780c */ /* 0x000fe20003f06270 */
[----:B------:R-:W-:Y:S01]  /*3a60*/  IMAD R15, R20, UR4, RZ ;  /* 0x00000004140f7c24 */ /* 0x000fe2000f8e02ff */
[----:B------:R-:W-:Y:S01]  /*3a70*/  BSSY B1, `(.L_x_42) ;  /* 0x000000e000017945 */ /* 0x000fe20003800000 */
[----:B------:R-:W-:Y:S01]  /*3a80*/  IMAD.WIDE.U32 R10, R56, UR4, R8 ;  /* 0x00000004380a7c25 */ /* 0x000fe2000f8e0008 */
[----:B------:R-:W-:Y:S02]  /*3a90*/  ISETP.LT.OR P3, PT, R0, 0x1, !P0 ;  /* 0x000000010000780c */ /* 0x000fe40004761670 */
[----:B------:R-:W1:Y:S01]  /*3aa0*/  LDC.64 R62, c[0x0][0x5a8] ;  /* 0x00016a00ff3e7b82 */ /* 0x000e620000000a00 */
[----:B------:R-:W-:-:S04]  /*3ab0*/  IMAD R15, R56, UR5, R15 ;  /* 0x00000005380f7c24 */ /* 0x000fc8000f8e020f */
[----:B------:R-:W-:Y:S02]  /*3ac0*/  IMAD.IADD R11, R11, 0x1, R15 ;  /* 0x000000010b0b7824 */ /* 0x000fe400078e020f */
[-C--:B0-----:R-:W-:Y:S02]  /*3ad0*/  IMAD R14, R13, R22.reuse, RZ ;  /* 0x000000160d0e7224 */ /* 0x081fe400078e02ff */
[----:B------:R-:W-:-:S04]  /*3ae0*/  IMAD.WIDE.U32 R8, R21, R22, R10 ;  /* 0x0000001615087225 */ /* 0x000fc800078e000a */
[----:B------:R-:W-:Y:S01]  /*3af0*/  IMAD R14, R21, R23, R14 ;  /* 0x00000017150e7224 */ /* 0x000fe200078e020e */
[----:B-1----:R-:W-:-:S04]  /*3b00*/  IADD3 R8, P1, R8, R62, RZ ;  /* 0x0000003e08087210 */ /* 0x002fc80007f3e0ff */
[--C-:B------:R-:W-:Y:S02]  /*3b10*/  IADD3.X R9, R63, R9, R14.reuse, P1, !PT ;  /* 0x000000093f097210 */ /* 0x100fe40000ffe40e */
[----:B------:R-:W-:Y:S01]  /*3b20*/  PRMT R14, RZ, 0x7610, R14 ;  /* 0x00007610ff0e7816 */ /* 0x000fe2000000000e */
[----:B------:R-:W-:Y:S06]  /*3b30*/  @P3 BRA `(.L_x_43) ;  /* 0x0000000000043947 */ /* 0x000fec0003800000 */
[----:B------:R0:W5:Y:S02]  /*3b40*/  LDG.E.U8 R14, desc[UR36][R8.64] ;  /* 0x00000024080e7981 */ /* 0x000164000c1e1100 */
.L_x_43:
[----:B------:R-:W-:Y:S05]  /*3b50*/  BSYNC B1 ;  /* 0x0000000000017941 */ /* 0x000fea0003800000 */
.L_x_42:
[----:B-----5:R-:W-:Y:S01]  /*3b60*/  LOP3.LUT R14, R14, 0xff, RZ, 0xc0, !PT ;  /* 0x000000ff0e0e7812 */ /* 0x020fe200078ec0ff */
[----:B------:R-:W-:Y:S01]  /*3b70*/  BSSY B1, `(.L_x_44) ;  /* 0x000000c000017945 */ /* 0x000fe20003800000 */
[----:B------:R-:W-:Y:S02]  /*3b80*/  ISETP.GE.AND P1, PT, R3, 0x2, PT ;  /* 0x000000020300780c */ /* 0x000fe40003f26270 */
[----:B------:R-:W-:Y:S02]  /*3b90*/  F2FP.F16.E4M3.UNPACK_B R14, R14 ;  /* 0x0000000eff0e723e */ /* 0x000fe400020006ff */
[----:B------:R-:W-:-:S03]  /*3ba0*/  ISETP.LT.OR P2, PT, R0, 0x1, !P1 ;  /* 0x000000010000780c */ /* 0x000fc60004f41670 */
[----:B------:R-:W-:Y:S01]  /*3bb0*/  HADD2.F32 R15, -RZ, R14.H0_H0 ;  /* 0x2000000eff0f7230 */ /* 0x000fe20000004100 */
[----:B------:R-:W-:-:S04]  /*3bc0*/  PRMT R14, RZ, 0x7610, R14 ;  /* 0x00007610ff0e7816 */ /* 0x000fc8000000000e */
[----:B------:R-:W-:-:S04]  /*3bd0*/  FMUL R15, R15, R60 ;  /* 0x0000003c0f0f7220 */ /* 0x000fc80000400000 */
[----:B------:R-:W-:-:S05]  /*3be0*/  FFMA R15, R24, R59, R15 ;  /* 0x0000003b180f7223 */ /* 0x000fca000000000f */
[----:B------:R-:W-:-:S05]  /*3bf0*/  F2FP.SATFINITE.E4M3.F32.PACK_AB_MERGE_C R15, RZ, R15, RZ ;  /* 0x0000000fff0f723e */ /* 0x000fca00048070ff */
[----:B------:R1:W-:Y:S01]  /*3c00*/  @!P3 STG.E.U8 desc[UR36][R4.64], R15 ;  /* 0x0000000f0400b986 */ /* 0x0003e2000c101124 */
[----:B------:R-:W-:Y:S05]  /*3c10*/  @P2 BRA `(.L_x_45) ;  /* 0x0000000000042947 */ /* 0x000fea0003800000 */
[----:B------:R2:W5:Y:S02]  /*3c20*/  LDG.E.U8 R14, desc[UR36][R8.64+0x1] ;  /* 0x00000124080e7981 */ /* 0x000564000c1e1100 */
.L_x_45:
[----:B------:R-:W-:Y:S05]  /*3c30*/  BSYNC B1 ;  /* 0x0000000000017941 */ /* 0x000fea0003800000 */
.L_x_44:
[----:B-----5:R-:W-:Y:S01]  /*3c40*/  LOP3.LUT R14, R14, 0xff, RZ, 0xc0, !PT ;  /* 0x000000ff0e0e7812 */ /* 0x020fe200078ec0ff */
[----:B------:R-:W-:Y:S01]  /*3c50*/  BSSY B1, `(.L_x_46) ;  /* 0x0000012000017945 */ /* 0x000fe20003800000 */
[----:B------:R-:W-:Y:S02]  /*3c60*/  IADD3 R21, P3, R21, 0x8, RZ ;  /* 0x0000000815157810 */ /* 0x000fe40007f7e0ff */
[----:B------:R-:W-:Y:S02]  /*3c70*/  F2FP.F16.E4M3.UNPACK_B R14, R14 ;  /* 0x0000000eff0e723e */ /* 0x000fe400020006ff */
[----:B------:R-:W-:Y:S01]  /*3c80*/  ISETP.LT.OR P0, PT, R0, 0x9, !P0 ;  /* 0x000000090000780c */ /* 0x000fe20004701670 */
[----:B------:R-:W-:Y:S02]  /*3c90*/  IMAD.X R13, RZ, RZ, R13, P3 ;  /* 0x000000ffff0d7224 */ /* 0x000fe400018e060d */
[----:B-1----:R-:W-:Y:S02]  /*3ca0*/  HADD2.F32 R15, -RZ, R14.H0_H0 ;  /* 0x2000000eff0f7230 */ /* 0x002fe40000004100 */
[----:B------:R-:W-:-:S02]  /*3cb0*/  IMAD R14, R13, R22, RZ ;  /* 0x000000160d0e7224 */ /* 0x000fc400078e02ff */
[----:B------:R-:W-:-:S04]  /*3cc0*/  IMAD.WIDE.U32 R10, R21, R22, R10 ;  /* 0x00000016150a7225 */ /* 0x000fc800078e000a */
[----:B------:R-:W-:Y:S01]  /*3cd0*/  FMUL R12, R15, R60 ;  /* 0x0000003c0f0c7220 */ /* 0x000fe20000400000 */
[----:B------:R-:W-:-:S03]  /*3ce0*/  IMAD R14, R21, R23, R14 ;  /* 0x00000017150e7224 */ /* 0x000fc600078e020e */
[----:B------:R-:W-:-:S01]  /*3cf0*/  FFMA R12, R25, R59, R12 ;  /* 0x0000003b190c7223 */ /* 0x000fc2000000000c */
[----:B------:R-:W-:-:S04]  /*3d00*/  IADD3 R10, P3, R10, R62, RZ ;  /* 0x0000003e0a0a7210 */ /* 0x000fc80007f7e0ff */
[----:B------:R-:W-:Y:S02]  /*3d10*/  F2FP.SATFINITE.E4M3.F32.PACK_AB_MERGE_C R13, RZ, R12, RZ ;  /* 0x0000000cff0d723e */ /* 0x000fe400048070ff */
[----:B------:R-:W-:Y:S02]  /*3d20*/  IADD3.X R11, R63, R11, R14, P3, !PT ;  /* 0x0000000b3f0b7210 */ /* 0x000fe40001ffe40e */
[----:B------:R-:W-:Y:S01]  /*3d30*/  PRMT R12, RZ, 0x7610, R12 ;  /* 0x00007610ff0c7816 */ /* 0x000fe2000000000c */
[----:B------:R1:W-:Y:S01]  /*3d40*/  @!P2 STG.E.U8 desc[UR36][R4.64+0x1], R13 ;  /* 0x0000010d0400a986 */ /* 0x0003e2000c101124 */
[----:B------:R-:W-:Y:S05]  /*3d50*/  @P0 BRA `(.L_x_47) ;  /* 0x0000000000040947 */ /* 0x000fea0003800000 */
[----:B------:R3:W5:Y:S02]  /*3d60*/  LDG.E.U8 R12, desc[UR36][R10.64] ;  /* 0x000000240a0c7981 */ /* 0x000764000c1e1100 */
.L_x_47:
[----:B------:R-:W-:Y:S05]  /*3d70*/  BSYNC B1 ;  /* 0x0000000000017941 */ /* 0x000fea0003800000 */
.L_x_46:
[----:B-----5:R-:W-:Y:S01]  /*3d80*/  LOP3.LUT R12, R12, 0xff, RZ, 0xc0, !PT ;  /* 0x000000ff0c0c7812 */ /* 0x020fe200078ec0ff */
[----:B------:R-:W-:Y:S01]  /*3d90*/  BSSY B1, `(.L_x_48) ;  /* 0x000000b000017945 */ /* 0x000fe20003800000 */
[----:B------:R-:W-:Y:S02]  /*3da0*/  ISETP.LT.OR P1, PT, R0, 0x9, !P1 ;  /* 0x000000090000780c */ /* 0x000fe40004f21670 */
[----:B------:R-:W-:-:S05]  /*3db0*/  F2FP.F16.E4M3.UNPACK_B R12, R12 ;  /* 0x0000000cff0c723e */ /* 0x000fca00020006ff */
[----:B-1----:R-:W-:Y:S01]  /*3dc0*/  HADD2.F32 R13, -RZ, R12.H0_H0 ;  /* 0x2000000cff0d7230 */ /* 0x002fe20000004100 */
[----:B------:R-:W-:-:S04]  /*3dd0*/  PRMT R12, RZ, 0x7610, R12 ;  /* 0x00007610ff0c7816 */ /* 0x000fc8000000000c */
[----:B------:R-:W-:-:S04]  /*3de0*/  FMUL R13, R13, R60 ;  /* 0x0000003c0d0d7220 */ /* 0x000fc80000400000 */
[----:B------:R-:W-:-:S05]  /*3df0*/  FFMA R13, R26, R59, R13 ;  /* 0x0000003b1a0d7223 */ /* 0x000fca000000000d */
[----:B------:R-:W-:-:S05]  /*3e00*/  F2FP.SATFINITE.E4M3.F32.PACK_AB_MERGE_C R13, RZ, R13, RZ ;  /* 0x0000000dff0d723e */ /* 0x000fca00048070ff */
[----:B------:R1:W-:Y:S01]  /*3e10*/  @!P0 STG.E.U8 desc[UR36][R6.64], R13 ;  /* 0x0000000d06008986 */ /* 0x0003e2000c101124 */
[----:B------:R-:W-:Y:S05]  /*3e20*/  @P1 BRA `(.L_x_49) ;  /* 0x0000000000041947 */ /* 0x000fea0003800000 */
[----:B------:R4:W5:Y:S02]  /*3e30*/  LDG.E.U8 R12, desc[UR36][R10.64+0x1] ;  /* 0x000001240a0c7981 */ /* 0x000964000c1e1100 */
.L_x_49:
[----:B------:R-:W-:Y:S05]  /*3e40*/  BSYNC B1 ;  /* 0x0000000000017941 */ /* 0x000fea0003800000 */
.L_x_48:
[----:B-----5:R-:W-:Y:S01]  /*3e50*/  LOP3.LUT R12, R12, 0xff, RZ, 0xc0, !PT ;  /* 0x000000ff0c0c7812 */ /* 0x020fe200078ec0ff */
[----:B------:R-:W-:Y:S01]  /*3e60*/  BSSY B1, `(.L_x_50) ;  /* 0x000000c000017945 */ /* 0x000fe20003800000 */
[----:B------:R-:W-:Y:S02]  /*3e70*/  ISETP.GE.AND P0, PT, R3, 0x9, PT ;  /* 0x000000090300780c */ /* 0x000fe40003f06270 */
[----:B------:R-:W-:Y:S02]  /*3e80*/  F2FP.F16.E4M3.UNPACK_B R12, R12 ;  /* 0x0000000cff0c723e */ /* 0x000fe400020006ff */
[----:B------:R-:W-:-:S03]  /*3e90*/  ISETP.LT.OR P2, PT, R0, 0x1, !P0 ;  /* 0x000000010000780c */ /* 0x000fc60004741670 */
[----:B-1----:R-:W-:-:S05]  /*3ea0*/  HADD2.F32 R13, -RZ, R12.H0_H0 ;  /* 0x2000000cff0d7230 */ /* 0x002fca0000004100 */
[----:B------:R-:W-:-:S04]  /*3eb0*/  FMUL R12, R13, R60 ;  /* 0x0000003c0d0c7220 */ /* 0x000fc80000400000 */
[----:B------:R-:W-:-:S05]  /*3ec0*/  FFMA R12, R27, R59, R12 ;  /* 0x0000003b1b0c7223 */ /* 0x000fca000000000c */
[----:B------:R-:W-:Y:S02]  /*3ed0*/  F2FP.SATFINITE.E4M3.F32.PACK_AB_MERGE_C R13, RZ, R12, RZ ;  /* 0x0000000cff0d723e */ /* 0x000fe400048070ff */
[----:B------:R-:W-:-:S03]  /*3ee0*/  PRMT R12, RZ, 0x7610, R12 ;  /* 0x00007610ff0c7816 */ /* 0x000fc6000000000c */
[----:B------:R1:W-:Y:S01]  /*3ef0*/  @!P1 STG.E.U8 desc[UR36][R6.64+0x1], R13 ;  /* 0x0000010d06009986 */ /* 0x0003e2000c101124 */
[----:B------:R-:W-:Y:S05]  /*3f00*/  @P2 BRA `(.L_x_51) ;  /* 0x0000000000042947 */ /* 0x000fea0003800000 */
[----:B------:R0:W5:Y:S02]  /*3f10*/  LDG.E.U8 R12, desc[UR36][R8.64+0x8] ;  /* 0x00000824080c7981 */ /* 0x000164000c1e1100 */
.L_x_51:
[----:B------:R-:W-:Y:S05]  /*3f20*/  BSYNC B1 ;  /* 0x0000000000017941 */ /* 0x000fea0003800000 */
.L_x_50:
[----:B-----5:R-:W-:Y:S01]  /*3f30*/  LOP3.LUT R12, R12, 0xff, RZ, 0xc0, !PT ;  /* 0x000000ff0c0c7812 */ /* 0x020fe200078ec0ff */
[----:B------:R-:W-:Y:S01]  /*3f40*/  BSSY B1, `(.L_x_52) ;  /* 0x000000c000017945 */ /* 0x000fe20003800000 */
[----:B------:R-:W-:Y:S02]  /*3f50*/  ISETP.GE.AND P1, PT, R3, 0xa, PT ;  /* 0x0000000a0300780c */ /* 0x000fe40003f26270 */
[----:B------:R-:W-:Y:S02]  /*3f60*/  F2FP.F16.E4M3.UNPACK_B R12, R12 ;  /* 0x0000000cff0c723e */ /* 0x000fe400020006ff */
[----:B------:R-:W-:-:S03]  /*3f70*/  ISETP.LT.OR P3, PT, R0, 0x1, !P1 ;  /* 0x000000010000780c */ /* 0x000fc60004f61670 */
        /* <DEDUP_REMOVED lines=8> */
.L_x_53:
[----:B------:R-:W-:Y:S05]  /*4000*/  BSYNC B1 ;  /* 0x0000000000017941 */ /* 0x000fea0003800000 */
.L_x_52:
[----:B-----5:R-:W-:Y:S01]  /*4010*/  LOP3.LUT R12, R12, 0xff, RZ, 0xc0, !PT ;  /* 0x000000ff0c0c7812 */ /* 0x020fe200078ec0ff */
[----:B------:R-:W-:Y:S01]  /*4020*/  BSSY B1, `(.L_x_54) ;  /* 0x000000b000017945 */ /* 0x000fe20003800000 */
[----:B------:R-:W-:Y:S02]  /*4030*/  ISETP.LT.OR P0, PT, R0, 0x9, !P0 ;  /* 0x000000090000780c */ /* 0x000fe40004701670 */
[----:B------:R-:W-:-:S05]  /*4040*/  F2FP.F16.E4M3.UNPACK_B R12, R12 ;  /* 0x0000000cff0c723e */ /* 0x000fca00020006ff */
        /* <DEDUP_REMOVED lines=8> */
.L_x_55:
[----:B------:R-:W-:Y:S05]  /*40d0*/  BSYNC B1 ;  /* 0x0000000000017941 */ /* 0x000fea0003800000 */
.L_x_54:
        /* <DEDUP_REMOVED lines=12> */
.L_x_57:
[----:B------:R-:W-:Y:S05]  /*41a0*/  BSYNC B1 ;  /* 0x0000000000017941 */ /* 0x000fea0003800000 */
.L_x_56:
        /* <DEDUP_REMOVED lines=13> */
.L_x_59:
[----:B------:R-:W-:Y:S05]  /*4280*/  BSYNC B1 ;  /* 0x0000000000017941 */ /* 0x000fea0003800000 */
.L_x_58:
        /* <DEDUP_REMOVED lines=13> */
.L_x_61:
[----:B------:R-:W-:Y:S05]  /*4360*/  BSYNC B1 ;  /* 0x0000000000017941 */ /* 0x000fea0003800000 */
.L_x_60:
        /* <DEDUP_REMOVED lines=12> */
.L_x_63:
[----:B------:R-:W-:Y:S05]  /*4430*/  BSYNC B1 ;  /* 0x0000000000017941 */ /* 0x000fea0003800000 */
.L_x_62:
        /* <DEDUP_REMOVED lines=12> */
.L_x_65:
[----:B------:R-:W-:Y:S05]  /*4500*/  BSYNC B1 ;  /* 0x0000000000017941 */ /* 0x000fea0003800000 */
.L_x_64:
        /* <DEDUP_REMOVED lines=13> */
.L_x_67:
[----:B------:R-:W-:Y:S05]  /*45e0*/  BSYNC B1 ;  /* 0x0000000000017941 */ /* 0x000fea0003800000 */
.L_x_66:
        /* <DEDUP_REMOVED lines=13> */
.L_x_69:
[----:B------:R-:W-:Y:S05]  /*46c0*/  BSYNC B1 ;  /* 0x0000000000017941 */ /* 0x000fea0003800000 */
.L_x_68:
        /* <DEDUP_REMOVED lines=12> */
.L_x_71:
[----:B------:R-:W-:Y:S05]  /*4790*/  BSYNC B1 ;  /* 0x0000000000017941 */ /* 0x000fea0003800000 */
.L_x_70:
        /* <DEDUP_REMOVED lines=12> */
.L_x_73:
[----:B------:R-:W-:Y:S05]  /*4860*/  BSYNC B1 ;  /* 0x0000000000017941 */ /* 0x000fea0003800000 */
.L_x_72:
        /* <DEDUP_REMOVED lines=13> */
.L_x_75:
[----:B------:R-:W-:Y:S05]  /*4940*/  BSYNC B1 ;  /* 0x0000000000017941 */ /* 0x000fea0003800000 */
.L_x_74:
        /* <DEDUP_REMOVED lines=13> */
.L_x_77:
[----:B------:R-:W-:Y:S05]  /*4a20*/  BSYNC B1 ;  /* 0x0000000000017941 */ /* 0x000fea0003800000 */
.L_x_76:
        /* <DEDUP_REMOVED lines=12> */
.L_x_79:
[----:B------:R-:W-:Y:S05]  /*4af0*/  BSYNC B1 ;  /* 0x0000000000017941 */ /* 0x000fea0003800000 */
.L_x_78:
        /* <DEDUP_REMOVED lines=12> */
.L_x_81:
[----:B------:R-:W-:Y:S05]  /*4bc0*/  BSYNC B1 ;  /* 0x0000000000017941 */ /* 0x000fea0003800000 */
.L_x_80:
        /* <DEDUP_REMOVED lines=13> */
.L_x_83:
[----:B------:R-:W-:Y:S05]  /*4ca0*/  BSYNC B1 ;  /* 0x0000000000017941 */ /* 0x000fea0003800000 */
.L_x_82:
        /* <DEDUP_REMOVED lines=13> */
.L_x_85:
[----:B------:R-:W-:Y:S05]  /*4d80*/  BSYNC B1 ;  /* 0x0000000000017941 */ /* 0x000fea0003800000 */
.L_x_84:
        /* <DEDUP_REMOVED lines=12> */
.L_x_87:
[----:B------:R-:W-:Y:S05]  /*4e50*/  BSYNC B1 ;  /* 0x0000000000017941 */ /* 0x000fea0003800000 */
.L_x_86:
        /* <DEDUP_REMOVED lines=12> */
.L_x_89:
[----:B------:R-:W-:Y:S05]  /*4f20*/  BSYNC B1 ;  /* 0x0000000000017941 */ /* 0x000fea0003800000 */
.L_x_88:
        /* <DEDUP_REMOVED lines=13> */
.L_x_91:
[----:B------:R-:W-:Y:S05]  /*5000*/  BSYNC B1 ;  /* 0x0000000000017941 */ /* 0x000fea0003800000 */
.L_x_90:
        /* <DEDUP_REMOVED lines=13> */
.L_x_93:
[----:B------:R-:W-:Y:S05]  /*50e0*/  BSYNC B1 ;  /* 0x0000000000017941 */ /* 0x000fea0003800000 */
.L_x_92:
        /* <DEDUP_REMOVED lines=12> */
.L_x_95:
[----:B------:R-:W-:Y:S05]  /*51b0*/  BSYNC B1 ;  /* 0x0000000000017941 */ /* 0x000fea0003800000 */
.L_x_94:
        /* <DEDUP_REMOVED lines=12> */
.L_x_97:
[----:B------:R-:W-:Y:S05]  /*5280*/  BSYNC B1 ;  /* 0x0000000000017941 */ /* 0x000fea0003800000 */
.L_x_96:
        /* <DEDUP_REMOVED lines=13> */
.L_x_99:
[----:B------:R-:W-:Y:S05]  /*5360*/  BSYNC B1 ;  /* 0x0000000000017941 */ /* 0x000fea0003800000 */
.L_x_98:
[----:B-----5:R-:W-:Y:S01]  /*5370*/  LOP3.LUT R12, R12, 0xff, RZ, 0xc0, !PT ;  /* 0x000000ff0c0c7812 */ /* 0x020fe200078ec0ff */
[----:B------:R-:W-:Y:S01]  /*5380*/  BSSY B1, `(.L_x_100) ;  /* 0x000000c000017945 */ /* 0x000fe20003800000 */
[----:B------:R-:W-:Y:S02]  /*5390*/  ISETP.GE.AND P1, PT, R3, 0x3a, PT ;  /* 0x0000003a0300780c */ /* 0x000fe40003f26270 */
[----:B------:R-:W-:Y:S02]  /*53a0*/  F2FP.F16.E4M3.UNPACK_B R12, R12 ;  /* 0x0000000cff0c723e */ /* 0x000fe400020006ff */
[----:B------:R-:W-:Y:S02]  /*53b0*/  ISETP.LT.OR P3, PT, R0, 0x1, !P1 ;  /* 0x000000010000780c */ /* 0x000fe40004f61670 */
[----:B------:R-:W-:Y:S01]  /*53c0*/  PRMT R3, RZ, 0x7610, R3 ;  /* 0x00007610ff037816 */ /* 0x000fe20000000003 */
[----:B-1----:R-:W-:-:S05]  /*53d0*/  HADD2.F32 R13, -RZ, R12.H0_H0 ;  /* 0x2000000cff0d7230 */ /* 0x002fca0000004100 */
[----:B------:R-:W-:-:S04]  /*53e0*/  FMUL R13, R13, R60 ;  /* 0x0000003c0d0d7220 */ /* 0x000fc80000400000 */
[----:B------:R-:W-:-:S05]  /*53f0*/  FFMA R13, R52, R59, R13 ;  /* 0x0000003b340d7223 */ /* 0x000fca000000000d */
[----:B------:R-:W-:-:S05]  /*5400*/  F2FP.SATFINITE.E4M3.F32.PACK_AB_MERGE_C R13, RZ, R13, RZ ;  /* 0x0000000dff0d723e */ /* 0x000fca00048070ff */
[----:B------:R1:W-:Y:S01]  /*5410*/  @!P2 STG.E.U8 desc[UR36][R4.64+0x38], R13 ;  /* 0x0000380d0400a986 */ /* 0x0003e2000c101124 */
[----:B------:R-:W-:Y:S05]  /*5420*/  @P3 BRA `(.L_x_101) ;  /* 0x0000000000043947 */ /* 0x000fea0003800000 */
[----:B------:R0:W5:Y:S02]  /*5430*/  LDG.E.U8 R3, desc[UR36][R8.64+0x39] ;  /* 0x0000392408037981 */ /* 0x000164000c1e1100 */
.L_x_101:
[----:B------:R-:W-:Y:S05]  /*5440*/  BSYNC B1 ;  /* 0x0000000000017941 */ /* 0x000fea0003800000 */
.L_x_100:
[----:B-----5:R-:W-:Y:S01]  /*5450*/  LOP3.LUT R3, R3, 0xff, RZ, 0xc0, !PT ;  /* 0x000000ff03037812 */ /* 0x020fe200078ec0ff */
[----:B------:R-:W-:Y:S01]  /*5460*/  BSSY B1, `(.L_x_102) ;  /* 0x000000b000017945 */ /* 0x000fe20003800000 */
[----:B------:R-:W-:Y:S02]  /*5470*/  ISETP.LT.OR P0, PT, R0, 0x9, !P0 ;  /* 0x000000090000780c */ /* 0x000fe40004701670 */
[----:B------:R-:W-:-:S05]  /*5480*/  F2FP.F16.E4M3.UNPACK_B R3, R3 ;  /* 0x00000003ff03723e */ /* 0x000fca00020006ff */
[----:B------:R-:W-:-:S05]  /*5490*/  HADD2.F32 R3, -RZ, R3.H0_H0 ;  /* 0x20000003ff037230 */ /* 0x000fca0000004100 */
[----:B0-2---:R-:W-:Y:S01]  /*54a0*/  FMUL R8, R3, R60 ;  /* 0x0000003c03087220 */ /* 0x005fe20000400000 */
[----:B------:R-:W-:-:S03]  /*54b0*/  PRMT R3, RZ, 0x7610, R3 ;  /* 0x00007610ff037816 */ /* 0x000fc60000000003 */
[----:B------:R-:W-:-:S05]  /*54c0*/  FFMA R8, R53, R59, R8 ;  /* 0x0000003b35087223 */ /* 0x000fca0000000008 */
[----:B------:R-:W-:-:S05]  /*54d0*/  F2FP.SATFINITE.E4M3.F32.PACK_AB_MERGE_C R9, RZ, R8, RZ ;  /* 0x00000008ff09723e */ /* 0x000fca00048070ff */
[----:B------:R0:W-:Y:S01]  /*54e0*/  @!P3 STG.E.U8 desc[UR36][R4.64+0x39], R9 ;  /* 0x000039090400b986 */ /* 0x0001e2000c101124 */
[----:B------:R-:W-:Y:S05]  /*54f0*/  @P0 BRA `(.L_x_103) ;  /* 0x0000000000040947 */ /* 0x000fea0003800000 */
[----:B------:R2:W5:Y:S02]  /*5500*/  LDG.E.U8 R3, desc[UR36][R10.64+0x38] ;  /* 0x000038240a037981 */ /* 0x000564000c1e1100 */
.L_x_103:
[----:B------:R-:W-:Y:S05]  /*5510*/  BSYNC B1 ;  /* 0x0000000000017941 */ /* 0x000fea0003800000 */
.L_x_102:
[----:B-----5:R-:W-:Y:S01]  /*5520*/  LOP3.LUT R3, R3, 0xff, RZ, 0xc0, !PT ;  /* 0x000000ff03037812 */ /* 0x020fe200078ec0ff */
[----:B------:R-:W-:Y:S01]  /*5530*/  BSSY B1, `(.L_x_104) ;  /* 0x000000b000017945 */ /* 0x000fe20003800000 */
[----:B------:R-:W-:Y:S02]  /*5540*/  ISETP.LT.OR P1, PT, R0, 0x9, !P1 ;  /* 0x000000090000780c */ /* 0x000fe40004f21670 */
[----:B------:R-:W-:Y:S02]  /*5550*/  F2FP.F16.E4M3.UNPACK_B R3, R3 ;  /* 0x00000003ff03723e */ /* 0x000fe400020006ff */
[----:B------:R-:W-:-:S03]  /*5560*/  PRMT R0, RZ, 0x7610, R0 ;  /* 0x00007610ff007816 */ /* 0x000fc60000000000 */
[----:B------:R-:W-:-:S05]  /*5570*/  HADD2.F32 R3, -RZ, R3.H0_H0 ;  /* 0x20000003ff037230 */ /* 0x000fca0000004100 */
[----:B------:R-:W-:-:S04]  /*5580*/  FMUL R3, R3, R60 ;  /* 0x0000003c03037220 */ /* 0x000fc80000400000 */
[----:B------:R-:W-:-:S05]  /*5590*/  FFMA R3, R54, R59, R3 ;  /* 0x0000003b36037223 */ /* 0x000fca0000000003 */
[----:B------:R-:W-:-:S05]  /*55a0*/  F2FP.SATFINITE.E4M3.F32.PACK_AB_MERGE_C R3, RZ, R3, RZ ;  /* 0x00000003ff03723e */ /* 0x000fca00048070ff */
[----:B------:R0:W-:Y:S01]  /*55b0*/  @!P0 STG.E.U8 desc[UR36][R6.64+0x38], R3 ;  /* 0x0000380306008986 */ /* 0x0001e2000c101124 */
[----:B------:R-:W-:Y:S05]  /*55c0*/  @P1 BRA `(.L_x_105) ;  /* 0x0000000000041947 */ /* 0x000fea0003800000 */
[----:B------:R0:W5:Y:S02]  /*55d0*/  LDG.E.U8 R0, desc[UR36][R10.64+0x39] ;  /* 0x000039240a007981 */ /* 0x000164000c1e1100 */
.L_x_105:
[----:B------:R-:W-:Y:S05]  /*55e0*/  BSYNC B1 ;  /* 0x0000000000017941 */ /* 0x000fea0003800000 */
.L_x_104:
[----:B------:R-:W-:Y:S05]  /*55f0*/  @P1 BRA `(.L_x_106) ;  /* 0x0000000800601947 */ /* 0x000fea0003800000 */
[----:B-----5:R-:W-:-:S04]  /*5600*/  LOP3.LUT R0, R0, 0xff, RZ, 0xc0, !PT ;  /* 0x000000ff00007812 */ /* 0x020fc800078ec0ff */
[----:B------:R-:W-:-:S05]  /*5610*/  F2FP.F16.E4M3.UNPACK_B R0, R0 ;  /* 0x00000000ff00723e */ /* 0x000fca00020006ff */
[----:B0-----:R-:W-:-:S05]  /*5620*/  HADD2.F32 R3, -RZ, R0.H0_H0 ;  /* 0x20000000ff037230 */ /* 0x001fca0000004100 */
[----:B------:R-:W-:-:S04]  /*5630*/  FMUL R0, R3, R60 ;  /* 0x0000003c03007220 */ /* 0x000fc80000400000 */
[----:B------:R-:W-:-:S05]  /*5640*/  FFMA R0, R55, R59, R0 ;  /* 0x0000003b37007223 */ /* 0x000fca0000000000 */
[----:B------:R-:W-:-:S05]  /*5650*/  F2FP.SATFINITE.E4M3.F32.PACK_AB_MERGE_C R3, RZ, R0, RZ ;  /* 0x00000000ff03723e */ /* 0x000fca00048070ff */
[----:B------:R0:W-:Y:S01]  /*5660*/  STG.E.U8 desc[UR36][R6.64+0x39], R3 ;  /* 0x0000390306007986 */ /* 0x0001e2000c101124 */
[----:B------:R-:W-:Y:S05]  /*5670*/  BRA `(.L_x_106) ;  /* 0x0000000800407947 */ /* 0x000fea0003800000 */
.L_x_41:
[C---:B------:R-:W-:Y:S01]  /*5680*/  ISETP.GE.AND P1, PT, R3.reuse, 0x1, PT ;  /* 0x000000010300780c */ /* 0x040fe20003f26270 */
[-C--:B------:R-:W-:Y:S01]  /*5690*/  FMUL R24, R24, R59.reuse ;  /* 0x0000003b18187220 */ /* 0x080fe20000400000 */
[----:B------:R-:W-:Y:S01]  /*56a0*/  ISETP.GE.AND P3, PT, R3, 0x2, PT ;  /* 0x000000020300780c */ /* 0x000fe20003f66270 */
[-C--:B------:R-:W-:Y:S01]  /*56b0*/  FMUL R25, R25, R59.reuse ;  /* 0x0000003b19197220 */ /* 0x080fe20000400000 */
[----:B------:R-:W-:Y:S01]  /*56c0*/  ISETP.LT.OR P2, PT, R0, 0x1, !P1 ;  /* 0x000000010000780c */ /* 0x000fe20004f41670 */
[-C--:B------:R-:W-:Y:S01]  /*56d0*/  FMUL R26, R26, R59.reuse ;  /* 0x0000003b1a1a7220 */ /* 0x080fe20000400000 */
[C---:B------:R-:W-:Y:S01]  /*56e0*/  ISETP.LT.OR P5, PT, R0.reuse, 0x1, !P3 ;  /* 0x000000010000780c */ /* 0x040fe20005fa1670 */
[-C--:B------:R-:W-:Y:S01]  /*56f0*/  FMUL R27, R27, R59.reuse ;  /* 0x0000003b1b1b7220 */ /* 0x080fe20000400000 */
[----:B------:R-:W-:Y:S01]  /*5700*/  ISETP.LT.OR P1, PT, R0, 0x9, !P1 ;  /* 0x000000090000780c */ /* 0x000fe20004f21670 */
[-C--:B------:R-:W-:Y:S01]  /*5710*/  FMUL R28, R28, R59.reuse ;  /* 0x0000003b1c1c7220 */ /* 0x080fe20000400000 */
[----:B------:R-:W-:Y:S01]  /*5720*/  F2FP.SATFINITE.E4M3.F32.PACK_AB_MERGE_C R9, RZ, R24, RZ ;  /* 0x00000018ff09723e */ /* 0x000fe200048070ff */
[-C--:B------:R-:W-:Y:S01]  /*5730*/  FMUL R29, R29, R59.reuse ;  /* 0x0000003b1d1d7220 */ /* 0x080fe20000400000 */
[----:B------:R-:W-:Y:S01]  /*5740*/  ISETP.GE.AND P0, PT, R3, 0x9, PT ;  /* 0x000000090300780c */ /* 0x000fe20003f06270 */
[----:B------:R-:W-:Y:S01]  /*5750*/  FMUL R30, R30, R59 ;  /* 0x0000003b1e1e7220 */ /* 0x000fe20000400000 */
[----:B------:R-:W-:Y:S01]  /*5760*/  F2FP.SATFINITE.E4M3.F32.PACK_AB_MERGE_C R25, RZ, R25, RZ ;  /* 0x00000019ff19723e */ /* 0x000fe200048070ff */
[-C--:B------:R-:W-:Y:S01]  /*5770*/  FMUL R31, R31, R59.reuse ;  /* 0x0000003b1f1f7220 */ /* 0x080fe20000400000 */
[----:B------:R-:W-:Y:S01]  /*5780*/  F2FP.SATFINITE.E4M3.F32.PACK_AB_MERGE_C R11, RZ, R26, RZ ;  /* 0x0000001aff0b723e */ /* 0x000fe200048070ff */
[----:B------:R0:W-:Y:S01]  /*5790*/  @!P2 STG.E.U8 desc[UR36][R4.64], R9 ;  /* 0x000000090400a986 */ /* 0x0001e2000c101124 */
[----:B------:R-:W-:Y:S01]  /*57a0*/  ISETP.LT.OR P3, PT, R0, 0x9, !P3 ;  /* 0x000000090000780c */ /* 0x000fe20005f61670 */
[-C--:B------:R-:W-:Y:S01]  /*57b0*/  FMUL R32, R32, R59.reuse ;  /* 0x0000003b20207220 */ /* 0x080fe20000400000 */
[C---:B------:R-:W-:Y:S01]  /*57c0*/  ISETP.LT.OR P4, PT, R0.reuse, 0x1, !P0 ;  /* 0x000000010000780c */ /* 0x040fe20004781670 */
[----:B------:R-:W-:Y:S01]  /*57d0*/  @!P5 STG.E.U8 desc[UR36][R4.64+0x1], R25 ;  /* 0x000001190400d986 */ /* 0x000fe2000c101124 */
[----:B------:R-:W-:Y:S01]  /*57e0*/  ISETP.GE.AND P2, PT, R3, 0xa, PT ;  /* 0x0000000a0300780c */ /* 0x000fe20003f46270 */
[----:B------:R-:W-:Y:S01]  /*57f0*/  FMUL R33, R33, R59 ;  /* 0x0000003b21217220 */ /* 0x000fe20000400000 */
[----:B------:R-:W-:Y:S01]  /*5800*/  F2FP.SATFINITE.E4M3.F32.PACK_AB_MERGE_C R27, RZ, R27, RZ ;  /* 0x0000001bff1b723e */ /* 0x000fe200048070ff */
[----:B------:R1:W-:Y:S01]  /*5810*/  @!P1 STG.E.U8 desc[UR36][R6.64], R11 ;  /* 0x0000000b06009986 */ /* 0x0003e2000c101124 */
[----:B------:R-:W-:Y:S01]  /*5820*/  ISETP.LT.OR P1, PT, R0, 0x1, !P2 ;  /* 0x000000010000780c */ /* 0x000fe20005721670 */
[-C--:B------:R-:W-:Y:S01]  /*5830*/  FMUL R34, R34, R59.reuse ;  /* 0x0000003b22227220 */ /* 0x080fe20000400000 */
[----:B------:R-:W-:Y:S01]  /*5840*/  F2FP.SATFINITE.E4M3.F32.PACK_AB_MERGE_C R13, RZ, R28, RZ ;  /* 0x0000001cff0d723e */ /* 0x000fe200048070ff */
[----:B------:R-:W-:Y:S01]  /*5850*/  FMUL R35, R35, R59 ;  /* 0x0000003b23237220 */ /* 0x000fe20000400000 */
[----:B------:R-:W-:Y:S01]  /*5860*/  ISETP.GE.AND P5, PT, R3, 0x11, PT ;  /* 0x000000110300780c */ /* 0x000fe20003fa6270 */
[----:B------:R-:W-:Y:S01]  /*5870*/  @!P3 STG.E.U8 desc[UR36][R6.64+0x1], R27 ;  /* 0x0000011b0600b986 */ /* 0x000fe2000c101124 */
[----:B------:R-:W-:Y:S01]  /*5880*/  F2FP.SATFINITE.E4M3.F32.PACK_AB_MERGE_C R29, RZ, R29, RZ ;  /* 0x0000001dff1d723e */ /* 0x000fe200048070ff */
[-C--:B------:R-:W-:Y:S01]  /*5890*/  FMUL R36, R36, R59.reuse ;  /* 0x0000003b24247220 */ /* 0x080fe20000400000 */
[C---:B------:R-:W-:Y:S01]  /*58a0*/  ISETP.LT.OR P0, PT, R0.reuse, 0x9, !P0 ;  /* 0x000000090000780c */ /* 0x040fe20004701670 */
[----:B------:R-:W-:Y:S01]  /*58b0*/  @!P4 STG.E.U8 desc[UR36][R4.64+0x8], R13 ;  /* 0x0000080d0400c986 */ /* 0x000fe2000c101124 */
[C---:B------:R-:W-:Y:S01]  /*58c0*/  ISETP.LT.OR P2, PT, R0.reuse, 0x9, !P2 ;  /* 0x000000090000780c */ /* 0x040fe20005741670 */
[-C--:B------:R-:W-:Y:S01]  /*58d0*/  FMUL R37, R37, R59.reuse ;  /* 0x0000003b25257220 */ /* 0x080fe20000400000 */
[----:B------:R-:W-:Y:S01]  /*58e0*/  ISETP.GE.AND P4, PT, R3, 0x12, PT ;  /* 0x000000120300780c */ /* 0x000fe20003f86270 */
[----:B------:R-:W-:Y:S01]  /*58f0*/  @!P1 STG.E.U8 desc[UR36][R4.64+0x9], R29 ;  /* 0x0000091d04009986 */ /* 0x000fe2000c101124 */
[----:B------:R-:W-:Y:S01]  /*5900*/  ISETP.LT.OR P3, PT, R0, 0x1, !P5 ;  /* 0x000000010000780c */ /* 0x000fe20006f61670 */
[-C--:B------:R-:W-:Y:S01]  /*5910*/  FMUL R38, R38, R59.reuse ;  /* 0x0000003b26267220 */ /* 0x080fe20000400000 */
[----:B------:R-:W-:Y:S01]  /*5920*/  ISETP.LT.OR P1, PT, R0, 0x1, !P4 ;  /* 0x000000010000780c */ /* 0x000fe20006721670 */
[-C--:B------:R-:W-:Y:S01]  /*5930*/  FMUL R39, R39, R59.reuse ;  /* 0x0000003b27277220 */ /* 0x080fe20000400000 */
[----:B0-----:R-:W-:Y:S01]  /*5940*/  F2FP.SATFINITE.E4M3.F32.PACK_AB_MERGE_C R9, RZ, R30, RZ ;  /* 0x0000001eff09723e */ /* 0x001fe200048070ff */
[----:B------:R-:W-:Y:S01]  /*5950*/  FMUL R40, R40, R59 ;  /* 0x0000003b28287220 */ /* 0x000fe20000400000 */
[----:B------:R-:W-:Y:S01]  /*5960*/  F2FP.SATFINITE.E4M3.F32.PACK_AB_MERGE_C R31, RZ, R31, RZ ;  /* 0x0000001fff1f723e */ /* 0x000fe200048070ff */
[----:B------:R-:W-:Y:S01]  /*5970*/  FMUL R41, R41, R59 ;  /* 0x0000003b29297220 */ /* 0x000fe20000400000 */
[----:B-1----:R-:W-:Y:S01]  /*5980*/  F2FP.SATFINITE.E4M3.F32.PACK_AB_MERGE_C R11, RZ, R32, RZ ;  /* 0x00000020ff0b723e */ /* 0x002fe200048070ff */
[----:B------:R0:W-:Y:S01]  /*5990*/  @!P0 STG.E.U8 desc[UR36][R6.64+0x8], R9 ;  /* 0x0000080906008986 */ /* 0x0001e2000c101124 */
[----:B------:R-:W-:Y:S01]  /*59a0*/  F2FP.SATFINITE.E4M3.F32.PACK_AB_MERGE_C R33, RZ, R33, RZ ;  /* 0x00000021ff21723e */ /* 0x000fe200048070ff */
[-C--:B------:R-:W-:Y:S01]  /*59b0*/  FMUL R42, R42, R59.reuse ;  /* 0x0000003b2a2a7220 */ /* 0x080fe20000400000 */
[C---:B------:R-:W-:Y:S01]  /*59c0*/  ISETP.LT.OR P4, PT, R0.reuse, 0x9, !P4 ;  /* 0x000000090000780c */ /* 0x040fe20006781670 */
[----:B------:R-:W-:Y:S01]  /*59d0*/  @!P2 STG.E.U8 desc[UR36][R6.64+0x9], R31 ;  /* 0x0000091f0600a986 */ /* 0x000fe2000c101124 */
[----:B------:R-:W-:Y:S01]  /*59e0*/  ISETP.LT.OR P2, PT, R0, 0x9, !P5 ;  /* 0x000000090000780c */ /* 0x000fe20006f41670 */
[----:B------:R-:W-:Y:S01]  /*59f0*/  FMUL R43, R43, R59 ;  /* 0x0000003b2b2b7220 */ /* 0x000fe20000400000 */
[----:B------:R-:W-:Y:S01]  /*5a00*/  F2FP.SATFINITE.E4M3.F32.PACK_AB_MERGE_C R35, RZ, R35, RZ ;  /* 0x00000023ff23723e */ /* 0x000fe200048070ff */
[----:B------:R1:W-:Y:S01]  /*5a10*/  @!P3 STG.E.U8 desc[UR36][R4.64+0x10], R11 ;  /* 0x0000100b0400b986 */ /* 0x0003e2000c101124 */
[C---:B------:R-:W-:Y:S01]  /*5a20*/  ISETP.GE.AND P3, PT, R3.reuse, 0x19, PT ;  /* 0x000000190300780c */ /* 0x040fe20003f66270 */
[----:B------:R-:W-:Y:S01]  /*5a30*/  FMUL R44, R44, R59 ;  /* 0x0000003b2c2c7220 */ /* 0x000fe20000400000 */
[----:B------:R-:W-:Y:S01]  /*5a40*/  F2FP.SATFINITE.E4M3.F32.PACK_AB_MERGE_C R37, RZ, R37, RZ ;  /* 0x00000025ff25723e */ /* 0x000fe200048070ff */
[----:B------:R-:W-:Y:S01]  /*5a50*/  @!P1 STG.E.U8 desc[UR36][R4.64+0x11], R33 ;  /* 0x0000112104009986 */ /* 0x000fe2000c101124 */
[----:B------:R-:W-:Y:S01]  /*5a60*/  ISETP.GE.AND P1, PT, R3, 0x1a, PT ;  /* 0x0000001a0300780c */ /* 0x000fe20003f26270 */
[-C--:B------:R-:W-:Y:S01]  /*5a70*/  FMUL R45, R45, R59.reuse ;  /* 0x0000003b2d2d7220 */ /* 0x080fe20000400000 */
[----:B------:R-:W-:Y:S01]  /*5a80*/  ISETP.LT.OR P0, PT, R0, 0x1, !P3 ;  /* 0x000000010000780c */ /* 0x000fe20005f01670 */
[----:B------:R-:W-:Y:S01]  /*5a90*/  @!P4 STG.E.U8 desc[UR36][R6.64+0x11], R35 ;  /* 0x000011230600c986 */ /* 0x000fe2000c101124 */
[----:B0-----:R-:W-:Y:S01]  /*5aa0*/  F2FP.SATFINITE.E4M3.F32.PACK_AB_MERGE_C R9, RZ, R34, RZ ;  /* 0x00000022ff09723e */ /* 0x001fe200048070ff */
[-C--:B------:R-:W-:Y:S01]  /*5ab0*/  FMUL R46, R46, R59.reuse ;  /* 0x0000003b2e2e7220 */ /* 0x080fe20000400000 */
[C---:B------:R-:W-:Y:S01]  /*5ac0*/  ISETP.LT.OR P5, PT, R0.reuse, 0x1, !P1 ;  /* 0x000000010000780c */ /* 0x040fe20004fa1670 */
[-C--:B------:R-:W-:Y:S01]  /*5ad0*/  FMUL R47, R47, R59.reuse ;  /* 0x0000003b2f2f7220 */ /* 0x080fe20000400000 */
[----:B------:R-:W-:Y:S01]  /*5ae0*/  ISETP.LT.OR P3, PT, R0, 0x9, !P3 ;  /* 0x000000090000780c */ /* 0x000fe20005f61670 */
[----:B------:R0:W-:Y:S01]  /*5af0*/  @!P2 STG.E.U8 desc[UR36][R6.64+0x10], R9 ;  /* 0x000010090600a986 */ /* 0x0001e2000c101124 */
[----:B-1----:R-:W-:Y:S01]  /*5b00*/  F2FP.SATFINITE.E4M3.F32.PACK_AB_MERGE_C R11, RZ, R36, RZ ;  /* 0x00000024ff0b723e */ /* 0x002fe200048070ff */
[-C--:B------:R-:W-:Y:S01]  /*5b10*/  FMUL R48, R48, R59.reuse ;  /* 0x0000003b30307220 */ /* 0x080fe20000400000 */
[----:B------:R-:W-:Y:S01]  /*5b20*/  ISETP.GE.AND P2, PT, R3, 0x21, PT ;  /* 0x000000210300780c */ /* 0x000fe20003f46270 */
[-C--:B------:R-:W-:Y:S01]  /*5b30*/  FMUL R49, R49, R59.reuse ;  /* 0x0000003b31317220 */ /* 0x080fe20000400000 */
[C---:B------:R-:W-:Y:S01]  /*5b40*/  ISETP.LT.OR P1, PT, R0.reuse, 0x9, !P1 ;  /* 0x000000090000780c */ /* 0x040fe20004f21670 */
[----:B------:R-:W-:Y:S01]  /*5b50*/  @!P0 STG.E.U8 desc[UR36][R4.64+0x18], R11 ;  /* 0x0000180b04008986 */ /* 0x000fe2000c101124 */
[----:B------:R-:W-:Y:S01]  /*5b60*/  ISETP.LT.OR P4, PT, R0, 0x1, !P2 ;  /* 0x000000010000780c */ /* 0x000fe20005781670 */
[----:B------:R-:W-:Y:S01]  /*5b70*/  FMUL R50, R50, R59 ;  /* 0x0000003b32327220 */ /* 0x000fe20000400000 */
[----:B------:R-:W-:Y:S01]  /*5b80*/  ISETP.GE.AND P0, PT, R3, 0x22, PT ;  /* 0x000000220300780c */ /* 0x000fe20003f06270 */
[----:B------:R-:W-:Y:S01]  /*5b90*/  @!P5 STG.E.U8 desc[UR36][R4.64+0x19], R37 ;  /* 0x000019250400d986 */ /* 0x000fe2000c101124 */
[----:B------:R-:W-:Y:S01]  /*5ba0*/  F2FP.SATFINITE.E4M3.F32.PACK_AB_MERGE_C R39, RZ, R39, RZ ;  /* 0x00000027ff27723e */ /* 0x000fe200048070ff */
[-C--:B------:R-:W-:Y:S01]  /*5bb0*/  FMUL R51, R51, R59.reuse ;  /* 0x0000003b33337220 */ /* 0x080fe20000400000 */
[----:B0-----:R-:W-:Y:S01]  /*5bc0*/  F2FP.SATFINITE.E4M3.F32.PACK_AB_MERGE_C R9, RZ, R38, RZ ;  /* 0x00000026ff09723e */ /* 0x001fe200048070ff */
[-C--:B------:R-:W-:Y:S01]  /*5bd0*/  FMUL R52, R52, R59.reuse ;  /* 0x0000003b34347220 */ /* 0x080fe20000400000 */
[----:B------:R-:W-:Y:S01]  /*5be0*/  F2FP.SATFINITE.E4M3.F32.PACK_AB_MERGE_C R13, RZ, R40, RZ ;  /* 0x00000028ff0d723e */ /* 0x000fe200048070ff */
[----:B------:R-:W-:Y:S01]  /*5bf0*/  FMUL R53, R53, R59 ;  /* 0x0000003b35357220 */ /* 0x000fe20000400000 */
        /* <DEDUP_REMOVED lines=9> */
[----:B------:R-:W-:Y:S01]  /*5c90*/  @!P4 STG.E.U8 desc[UR36][R4.64+0x20], R13 ;  /* 0x0000200d0400c986 */ /* 0x000fe2000c101124 */
[----:B------:R-:W-:-:S02]  /*5ca0*/  ISETP.LT.OR P4, PT, R0, 0x9, !P0 ;  /* 0x000000090000780c */ /* 0x000fc40004781670 */
[----:B------:R-:W-:Y:S02]  /*5cb0*/  ISETP.GE.AND P0, PT, R3, 0x2a, PT ;  /* 0x0000002a0300780c */ /* 0x000fe40003f06270 */
[C---:B------:R-:W-:Y:S01]  /*5cc0*/  ISETP.LT.OR P5, PT, R0.reuse, 0x1, !P1 ;  /* 0x000000010000780c */ /* 0x040fe20004fa1670 */
[----:B------:R-:W-:Y:S01]  /*5cd0*/  @!P3 STG.E.U8 desc[UR36][R4.64+0x21], R41 ;  /* 0x000021290400b986 */ /* 0x000fe2000c101124 */
[C---:B------:R-:W-:Y:S02]  /*5ce0*/  ISETP.LT.OR P3, PT, R0.reuse, 0x1, !P0 ;  /* 0x000000010000780c */ /* 0x040fe40004761670 */
[----:B0-----:R-:W-:Y:S02]  /*5cf0*/  F2FP.SATFINITE.E4M3.F32.PACK_AB_MERGE_C R9, RZ, R42, RZ ;  /* 0x0000002aff09723e */ /* 0x001fe400048070ff */
[----:B------:R-:W-:Y:S02]  /*5d00*/  F2FP.SATFINITE.E4M3.F32.PACK_AB_MERGE_C R11, RZ, R44, RZ ;  /* 0x0000002cff0b723e */ /* 0x000fe400048070ff */
[----:B------:R-:W-:Y:S01]  /*5d10*/  F2FP.SATFINITE.E4M3.F32.PACK_AB_MERGE_C R45, RZ, R45, RZ ;  /* 0x0000002dff2d723e */ /* 0x000fe200048070ff */
[----:B------:R0:W-:Y:S01]  /*5d20*/  @!P2 STG.E.U8 desc[UR36][R6.64+0x20], R9 ;  /* 0x000020090600a986 */ /* 0x0001e2000c101124 */
[----:B------:R-:W-:-:S02]  /*5d30*/  ISETP.LT.OR P2, PT, R0, 0x9, !P1 ;  /* 0x000000090000780c */ /* 0x000fc40004f41670 */
[C---:B------:R-:W-:Y:S01]  /*5d40*/  ISETP.GE.AND P1, PT, R3.reuse, 0x32, PT ;  /* 0x000000320300780c */ /* 0x040fe20003f26270 */
[----:B------:R-:W-:Y:S01]  /*5d50*/  @!P4 STG.E.U8 desc[UR36][R6.64+0x21], R43 ;  /* 0x0000212b0600c986 */ /* 0x000fe2000c101124 */
[----:B------:R-:W-:Y:S02]  /*5d60*/  ISETP.GE.AND P4, PT, R3, 0x31, PT ;  /* 0x000000310300780c */ /* 0x000fe40003f86270 */
[C---:B------:R-:W-:Y:S01]  /*5d70*/  ISETP.LT.OR P0, PT, R0.reuse, 0x9, !P0 ;  /* 0x000000090000780c */ /* 0x040fe20004701670 */
[----:B------:R1:W-:Y:S01]  /*5d80*/  @!P5 STG.E.U8 desc[UR36][R4.64+0x28], R11 ;  /* 0x0000280b0400d986 */ /* 0x0003e2000c101124 */
[C---:B------:R-:W-:Y:S02]  /*5d90*/  ISETP.LT.OR P5, PT, R0.reuse, 0x1, !P1 ;  /* 0x000000010000780c */ /* 0x040fe40004fa1670 */
[----:B------:R-:W-:Y:S01]  /*5da0*/  F2FP.SATFINITE.E4M3.F32.PACK_AB_MERGE_C R47, RZ, R47, RZ ;  /* 0x0000002fff2f723e */ /* 0x000fe200048070ff */
[----:B------:R-:W-:Y:S01]  /*5db0*/  @!P3 STG.E.U8 desc[UR36][R4.64+0x29], R45 ;  /* 0x0000292d0400b986 */ /* 0x000fe2000c101124 */
[----:B------:R-:W-:-:S02]  /*5dc0*/  ISETP.LT.OR P3, PT, R0, 0x1, !P4 ;  /* 0x000000010000780c */ /* 0x000fc40006761670 */
[----:B0-----:R-:W-:Y:S02]  /*5dd0*/  F2FP.SATFINITE.E4M3.F32.PACK_AB_MERGE_C R9, RZ, R46, RZ ;  /* 0x0000002eff09723e */ /* 0x001fe400048070ff */
[----:B------:R-:W-:Y:S02]  /*5de0*/  F2FP.SATFINITE.E4M3.F32.PACK_AB_MERGE_C R49, RZ, R49, RZ ;  /* 0x00000031ff31723e */ /* 0x000fe400048070ff */
[----:B------:R-:W-:Y:S01]  /*5df0*/  ISETP.LT.OR P4, PT, R0, 0x9, !P4 ;  /* 0x000000090000780c */ /* 0x000fe20006781670 */
[----:B------:R0:W-:Y:S01]  /*5e00*/  @!P2 STG.E.U8 desc[UR36][R6.64+0x28], R9 ;  /* 0x000028090600a986 */ /* 0x0001e2000c101124 */
[----:B-1----:R-:W-:Y:S02]  /*5e10*/  F2FP.SATFINITE.E4M3.F32.PACK_AB_MERGE_C R11, RZ, R48, RZ ;  /* 0x00000030ff0b723e */ /* 0x002fe400048070ff */
[C---:B------:R-:W-:Y:S01]  /*5e20*/  ISETP.GE.AND P2, PT, R3.reuse, 0x3a, PT ;  /* 0x0000003a0300780c */ /* 0x040fe20003f46270 */
[----:B------:R-:W-:Y:S01]  /*5e30*/  @!P0 STG.E.U8 desc[UR36][R6.64+0x29], R47 ;  /* 0x0000292f06008986 */ /* 0x000fe2000c101124 */
[----:B------:R-:W-:-:S02]  /*5e40*/  ISETP.GE.AND P0, PT, R3, 0x39, PT ;  /* 0x000000390300780c */ /* 0x000fc40003f06270 */
[C---:B------:R-:W-:Y:S01]  /*5e50*/  ISETP.LT.OR P1, PT, R0.reuse, 0x9, !P1 ;  /* 0x000000090000780c */ /* 0x040fe20004f21670 */
[----:B------:R1:W-:Y:S01]  /*5e60*/  @!P3 STG.E.U8 desc[UR36][R4.64+0x30], R11 ;  /* 0x0000300b0400b986 */ /* 0x0003e2000c101124 */
[C---:B------:R-:W-:Y:S02]  /*5e70*/  ISETP.LT.OR P3, PT, R0.reuse, 0x1, !P0 ;  /* 0x000000010000780c */ /* 0x040fe40004761670 */
[C---:B------:R-:W-:Y:S01]  /*5e80*/  ISETP.LT.OR P0, PT, R0.reuse, 0x9, !P0 ;  /* 0x000000090000780c */ /* 0x040fe20004701670 */
[----:B------:R2:W-:Y:S01]  /*5e90*/  @!P5 STG.E.U8 desc[UR36][R4.64+0x31], R49 ;  /* 0x000031310400d986 */ /* 0x0005e2000c101124 */
[C---:B------:R-:W-:Y:S02]  /*5ea0*/  ISETP.LT.OR P5, PT, R0.reuse, 0x1, !P2 ;  /* 0x000000010000780c */ /* 0x040fe400057a1670 */
[----:B------:R-:W-:Y:S02]  /*5eb0*/  ISETP.LT.OR P2, PT, R0, 0x9, !P2 ;  /* 0x000000090000780c */ /* 0x000fe40005741670 */
[----:B------:R-:W-:-:S02]  /*5ec0*/  F2FP.SATFINITE.E4M3.F32.PACK_AB_MERGE_C R3, RZ, R50, RZ ;  /* 0x00000032ff03723e */ /* 0x000fc400048070ff */
[----:B------:R-:W-:Y:S02]  /*5ed0*/  F2FP.SATFINITE.E4M3.F32.PACK_AB_MERGE_C R51, RZ, R51, RZ ;  /* 0x00000033ff33723e */ /* 0x000fe400048070ff */
[----:B0-----:R-:W-:Y:S01]  /*5ee0*/  F2FP.SATFINITE.E4M3.F32.PACK_AB_MERGE_C R9, RZ, R52, RZ ;  /* 0x00000034ff09723e */ /* 0x001fe200048070ff */
[----:B------:R2:W-:Y:S01]  /*5ef0*/  @!P4 STG.E.U8 desc[UR36][R6.64+0x30], R3 ;  /* 0x000030030600c986 */ /* 0x0005e2000c101124 */
[----:B------:R-:W-:Y:S02]  /*5f00*/  F2FP.SATFINITE.E4M3.F32.PACK_AB_MERGE_C R53, RZ, R53, RZ ;  /* 0x00000035ff35723e */ /* 0x000fe400048070ff */
[----:B-1----:R-:W-:Y:S01]  /*5f10*/  F2FP.SATFINITE.E4M3.F32.PACK_AB_MERGE_C R11, RZ, R54, RZ ;  /* 0x00000036ff0b723e */ /* 0x002fe200048070ff */
[----:B------:R2:W-:Y:S01]  /*5f20*/  @!P1 STG.E.U8 desc[UR36][R6.64+0x31], R51 ;  /* 0x0000313306009986 */ /* 0x0005e2000c101124 */
[----:B------:R-:W-:-:S03]  /*5f30*/  F2FP.SATFINITE.E4M3.F32.PACK_AB_MERGE_C R55, RZ, R55, RZ ;  /* 0x00000037ff37723e */ /* 0x000fc600048070ff */
[----:B------:R2:W-:Y:S04]  /*5f40*/  @!P3 STG.E.U8 desc[UR36][R4.64+0x38], R9 ;  /* 0x000038090400b986 */ /* 0x0005e8000c101124 */
[----:B------:R2:W-:Y:S04]  /*5f50*/  @!P5 STG.E.U8 desc[UR36][R4.64+0x39], R53 ;  /* 0x000039350400d986 */ /* 0x0005e8000c101124 */
[----:B------:R2:W-:Y:S04]  /*5f60*/  @!P0 STG.E.U8 desc[UR36][R6.64+0x38], R11 ;  /* 0x0000380b06008986 */ /* 0x0005e8000c101124 */
[----:B------:R2:W-:Y:S02]  /*5f70*/  @!P2 STG.E.U8 desc[UR36][R6.64+0x39], R55 ;  /* 0x000039370600a986 */ /* 0x0005e4000c101124 */
.L_x_106:
[----:B------:R-:W-:Y:S05]  /*5f80*/  BSYNC B0 ;  /* 0x0000000000007941 */ /* 0x000fea0003800000 */
.L_x_40:
[----:B------:R-:W-:Y:S01]  /*5f90*/  ULDC UR4, c[0x0][0xc] ;  /* 0x0000030000047ab9 */ /* 0x000fe20000000800 */
[----:B------:R-:W-:Y:S01]  /*5fa0*/  ULDC UR5, c[0x0][0x10] ;  /* 0x0000040000057ab9 */ /* 0x000fe20000000800 */
[----:B0-2---:R-:W0:Y:S01]  /*5fb0*/  LDC R3, c[0x0][0x14] ;  /* 0x00000500ff037b82 */ /* 0x005e220000000800 */
[----:B------:R-:W-:Y:S01]  /*5fc0*/  UIMAD.WIDE.U32 UR4, UR4, UR5, URZ ;  /* 0x00000005040472a5 */ /* 0x000fe2000f8e003f */
[----:B-----5:R-:W-:Y:S01]  /*5fd0*/  PRMT R0, RZ, 0x7610, R0 ;  /* 0x00007610ff007816 */ /* 0x020fe20000000000 */
[----:B------:R-:W-:Y:S02]  /*5fe0*/  IMAD.MOV.U32 R58, RZ, RZ, -0x1 ;  /* 0xffffffffff3a7424 */ /* 0x000fe400078e00ff */
[----:B------:R-:W-:Y:S02]  /*5ff0*/  IMAD.MOV.U32 R56, RZ, RZ, -0x1 ;  /* 0xffffffffff387424 */ /* 0x000fe400078e00ff */
[----:B0-----:R-:W-:-:S04]  /*6000*/  IMAD.WIDE.U32 R16, R3, UR4, R16 ;  /* 0x0000000403107c25 */ /* 0x001fc8000f8e0010 */
[----:B------:R-:W-:Y:S01]  /*6010*/  IMAD R3, R3, UR5, RZ ;  /* 0x0000000503037c24 */ /* 0x000fe2000f8e02ff */
[----:B------:R-:W-:Y:S02]  /*6020*/  ULDC.64 UR4, c[0x0][0x650] ;  /* 0x0001940000047ab9 */ /* 0x000fe40000000a00 */
[----:B------:R-:W-:Y:S01]  /*6030*/  ISETP.GE.U32.AND P0, PT, R16, UR4, PT ;  /* 0x0000000410007c0c */ /* 0x000fe2000bf06070 */
[----:B------:R-:W-:-:S05]  /*6040*/  IMAD.IADD R17, R17, 0x1, R3 ;  /* 0x0000000111117824 */ /* 0x000fca00078e0203 */
[----:B------:R-:W-:-:S13]  /*6050*/  ISETP.GE.U32.AND.EX P0, PT, R17, UR5, PT, P0 ;  /* 0x0000000511007c0c */ /* 0x000fda000bf06100 */
[----:B------:R-:W-:Y:S05]  /*6060*/  @P0 BRA `(.L_x_107) ;  /* 0x0000000400640947 */ /* 0x000fea0003800000 */
[----:B------:R-:W0:Y:S01]  /*6070*/  S2R R12, SR_CTAID.X ;  /* 0x00000000000c7919 */ /* 0x000e220000002500 */
[----:B---34-:R-:W2:Y:S01]  /*6080*/  LDC.64 R10, c[0x0][0x628] ;  /* 0x00018a00ff0a7b82 */ /* 0x018ea20000000a00 */
[----:B------:R-:W-:Y:S01]  /*6090*/  ULDC UR4, c[0x0][0x150] ;  /* 0x0000540000047ab9 */ /* 0x000fe20000000800 */
[----:B------:R-:W-:Y:S01]  /*60a0*/  IMAD.MOV.U32 R8, RZ, RZ, R16 ;  /* 0x000000ffff087224 */ /* 0x000fe200078e0010 */
[----:B------:R-:W3:Y:S01]  /*60b0*/  S2R R22, SR_CTAID.Y ;  /* 0x0000000000167919 */ /* 0x000ee20000002600 */
[----:B------:R-:W-:-:S04]  /*60c0*/  IMAD.MOV.U32 R9, RZ, RZ, R17 ;  /* 0x000000ffff097224 */ /* 0x000fc800078e0011 */
[----:B------:R-:W4:Y:S08]  /*60d0*/  LDC R21, c[0x0][0x144] ;  /* 0x00005100ff157b82 */ /* 0x000f300000000800 */
[----:B------:R-:W1:Y:S08]  /*60e0*/  LDC R0, c[0x0][0x630] ;  /* 0x00018c00ff007b82 */ /* 0x000e700000000800 */
[----:B------:R-:W1:Y:S01]  /*60f0*/  LDC.64 R14, c[0x0][0x620] ;  /* 0x00018800ff0e7b82 */ /* 0x000e620000000a00 */
[----:B--2---:R-:W-:-:S04]  /*6100*/  ISETP.NE.U32.AND P0, PT, R10, RZ, PT ;  /* 0x000000ff0a00720c */ /* 0x004fc80003f05070 */
[----:B------:R-:W-:Y:S02]  /*6110*/  ISETP.NE.AND.EX P0, PT, R11, RZ, PT, P0 ;  /* 0x000000ff0b00720c */ /* 0x000fe40003f05300 */
[----:B0-----:R-:W-:-:S05]  /*6120*/  I2FP.F32.U32 R3, R12 ;  /* 0x0000000c00037245 */ /* 0x001fca0000201000 */
[----:B------:R-:W-:-:S04]  /*6130*/  FMUL R3, R3, UR4 ;  /* 0x0000000403037c20 */ /* 0x000fc80008400000 */
[----:B------:R0:W2:Y:S02]  /*6140*/  F2I.U32.TRUNC.NTZ R20, R3 ;  /* 0x0000000300147305 */ /* 0x0000a4000020f000 */
[----:B---34-:R-:W-:Y:S05]  /*6150*/  @!P0 BRA `(.L_x_108) ;  /* 0x0000000000288947 */ /* 0x018fea0003800000 */
[----:B0-----:R-:W0:Y:S02]  /*6160*/  LDC R3, c[0x0][0x634] ;  /* 0x00018d00ff037b82 */ /* 0x001e240000000800 */
[----:B0-----:R-:W-:-:S05]  /*6170*/  IADD3 R3, P0, R16, R3, RZ ;  /* 0x0000000310037210 */ /* 0x001fca0007f1e0ff */
[----:B-1----:R-:W-:-:S04]  /*6180*/  IMAD.X R13, RZ, RZ, R17, P0 ;  /* 0x000000ffff0d7224 */ /* 0x002fc800000e0611 */
[----:B------:R-:W-:-:S04]  /*6190*/  IMAD.WIDE.U32 R4, R13, R10, RZ ;  /* 0x0000000a0d047225 */ /* 0x000fc800078e00ff */
[----:B------:R-:W-:-:S04]  /*61a0*/  IMAD.WIDE.U32 R6, P0, R3, R11, R4 ;  /* 0x0000000b03067225 */ /* 0x000fc80007800004 */
[----:B------:R-:W-:-:S04]  /*61b0*/  IMAD.WIDE.U32 R4, R3, R10, RZ ;  /* 0x0000000a03047225 */ /* 0x000fc800078e00ff */
[----:B------:R-:W-:Y:S01]  /*61c0*/  IMAD.X R9, RZ, RZ, RZ, P0 ;  /* 0x000000ffff097224 */ /* 0x000fe200000e06ff */
[----:B------:R-:W-:Y:S01]  /*61d0*/  IADD3 RZ, P0, R5, R6, RZ ;  /* 0x0000000605ff7210 */ /* 0x000fe20007f1e0ff */
[----:B------:R-:W-:-:S04]  /*61e0*/  IMAD.MOV.U32 R8, RZ, RZ, R7 ;  /* 0x000000ffff087224 */ /* 0x000fc800078e0007 */
[----:B------:R-:W-:-:S08]  /*61f0*/  IMAD.WIDE.U32.X R8, R13, R11, R8, P0 ;  /* 0x0000000b0d087225 */ /* 0x000fd000000e0408 */
.L_x_108:
[----:B------:R-:W3:Y:S01]  /*6200*/  LDC.64 R28, c[0x0][0x640] ;  /* 0x00019000ff1c7b82 */ /* 0x000ee20000000a00 */
[-CC-:B-1----:R-:W-:Y:S01]  /*6210*/  SHF.R.U64 R56, R8, R0.reuse, R9.reuse ;  /* 0x0000000008387219 */ /* 0x182fe20000001209 */
[----:B--2---:R-:W-:Y:S01]  /*6220*/  IMAD.MOV R20, RZ, RZ, -R20 ;  /* 0x000000ffff147224 */ /* 0x004fe200078e0a14 */
[----:B------:R-:W-:Y:S01]  /*6230*/  SHF.R.U32.HI R0, RZ, R0, R9 ;  /* 0x00000000ff007219 */ /* 0x000fe20000011609 */
[----:B------:R-:W-:Y:S01]  /*6240*/  ULDC UR4, c[0x0][0x154] ;  /* 0x0000550000047ab9 */ /* 0x000fe20000000800 */
[----:B0-----:R-:W-:Y:S01]  /*6250*/  IADD3 R3, P0, RZ, -R56, RZ ;  /* 0x80000038ff037210 */ /* 0x001fe20007f1e0ff */
[----:B------:R-:W-:Y:S02]  /*6260*/  IMAD R24, R21, R20, R12 ;  /* 0x0000001415187224 */ /* 0x000fe400078e020c */
[----:B------:R-:W0:Y:S01]  /*6270*/  LDC R6, c[0x0][0x618] ;  /* 0x00018600ff067b82 */ /* 0x000e220000000800 */
[----:B------:R-:W-:Y:S02]  /*6280*/  IMAD.MOV.U32 R7, RZ, RZ, 0x1 ;  /* 0x00000001ff077424 */ /* 0x000fe400078e00ff */
[----:B------:R-:W-:-:S04]  /*6290*/  IMAD.X R5, RZ, RZ, ~R0, P0 ;  /* 0x000000ffff057224 */ /* 0x000fc800000e0e00 */
[-C--:B------:R-:W-:Y:S01]  /*62a0*/  IMAD R0, R5, R14.reuse, RZ ;  /* 0x0000000e05007224 */ /* 0x080fe200078e02ff */
[----:B------:R-:W1:Y:S01]  /*62b0*/  LDC R8, c[0x0][0x608] ;  /* 0x00018200ff087b82 */ /* 0x000e620000000800 */
[----:B------:R-:W-:-:S04]  /*62c0*/  IMAD.WIDE.U32 R4, R3, R14, R16 ;  /* 0x0000000e03047225 */ /* 0x000fc800078e0010 */
[----:B------:R-:W-:Y:S01]  /*62d0*/  IMAD R3, R3, R15, R0 ;  /* 0x0000000f03037224 */ /* 0x000fe200078e0200 */
[----:B------:R-:W-:Y:S02]  /*62e0*/  I2FP.F32.U32 R0, R22 ;  /* 0x0000001600007245 */ /* 0x000fe40000201000 */
[----:B------:R-:W2:Y:S01]  /*62f0*/  LDC R26, c[0x0][0x658] ;  /* 0x00019600ff1a7b82 */ /* 0x000ea20000000800 */
[----:B------:R-:W-:Y:S01]  /*6300*/  IMAD.IADD R3, R5, 0x1, R3 ;  /* 0x0000000105037824 */ /* 0x000fe200078e0203 */
[----:B---3--:R-:W-:Y:S01]  /*6310*/  ISETP.NE.U32.AND P0, PT, R28, RZ, PT ;  /* 0x000000ff1c00720c */ /* 0x008fe20003f05070 */
[----:B------:R-:W-:Y:S01]  /*6320*/  FMUL R0, R0, UR4 ;  /* 0x0000000400007c20 */ /* 0x000fe20008400000 */
[----:B------:R-:W-:Y:S02]  /*6330*/  IMAD.MOV.U32 R5, RZ, RZ, -0x1 ;  /* 0xffffffffff057424 */ /* 0x000fe400078e00ff */
[----:B------:R-:W-:Y:S01]  /*6340*/  ISETP.NE.AND.EX P0, PT, R29, RZ, PT, P0 ;  /* 0x000000ff1d00720c */ /* 0x000fe20003f05300 */
[----:B------:R3:W4:Y:S01]  /*6350*/  F2I.U32.TRUNC.NTZ R13, R0 ;  /* 0x00000000000d7305 */ /* 0x000722000020f000 */
[----:B------:R-:W3:Y:S01]  /*6360*/  LDC R15, c[0x0][0x148] ;  /* 0x00005200ff0f7b82 */ /* 0x000ee20000000800 */
[----:B0-----:R-:W-:-:S02]  /*6370*/  SHF.R.U64 R12, R4, R6, R3 ;  /* 0x00000006040c7219 */ /* 0x001fc40000001203 */
[----:B------:R-:W-:-:S05]  /*6380*/  SHF.R.U32.HI R3, RZ, R6, R3 ;  /* 0x00000006ff037219 */ /* 0x000fca0000011603 */
[----:B------:R-:W0:Y:S01]  /*6390*/  LDC R20, c[0x0][0x600] ;  /* 0x00018000ff147b82 */ /* 0x000e220000000800 */
[-CC-:B-1----:R-:W-:Y:S02]  /*63a0*/  SHF.R.U64 R10, R12, R8.reuse, R3.reuse ;  /* 0x000000080c0a7219 */ /* 0x182fe40000001203 */
[----:B------:R-:W-:-:S05]  /*63b0*/  SHF.R.U32.HI R3, RZ, R8, R3 ;  /* 0x00000008ff037219 */ /* 0x000fca0000011603 */
[----:B------:R-:W1:Y:S01]  /*63c0*/  LDC R21, c[0x0][0x648] ;  /* 0x00019200ff157b82 */ /* 0x000e620000000800 */
[-C--:B--2---:R-:W-:Y:S02]  /*63d0*/  SHF.L.U32 R4, R5, R26.reuse, RZ ;  /* 0x0000001a05047219 */ /* 0x084fe400000006ff */
[-CC-:B------:R-:W-:Y:S02]  /*63e0*/  SHF.R.U64 R14, R10, R26.reuse, R3.reuse ;  /* 0x0000001a0a0e7219 */ /* 0x180fe40000001203 */
[----:B------:R-:W-:Y:S02]  /*63f0*/  SHF.R.U32.HI R5, RZ, R26, R3 ;  /* 0x0000001aff057219 */ /* 0x000fe40000011603 */
[----:B------:R-:W-:Y:S01]  /*6400*/  LOP3.LUT R57, RZ, R4, RZ, 0x33, !PT ;  /* 0x00000004ff397212 */ /* 0x000fe200078e33ff */
[----:B------:R-:W2:Y:S01]  /*6410*/  LDC R23, c[0x0][0x638] ;  /* 0x00018e00ff177b82 */ /* 0x000ea20000000800 */
[----:B------:R-:W-:Y:S01]  /*6420*/  SHF.L.U32 R26, R7, R26, RZ ;  /* 0x0000001a071a7219 */ /* 0x000fe200000006ff */
[----:B------:R-:W-:-:S06]  /*6430*/  IMAD.MOV.U32 R4, RZ, RZ, R14 ;  /* 0x000000ffff047224 */ /* 0x000fcc00078e000e */
[----:B------:R-:W0:Y:S01]  /*6440*/  LDC R25, c[0x0][0x610] ;  /* 0x00018400ff197b82 */ /* 0x000e220000000800 */
[----:B----4-:R-:W-:Y:S05]  /*6450*/  @!P0 BRA `(.L_x_109) ;  /* 0x0000000000288947 */ /* 0x010fea0003800000 */
[----:B------:R-:W4:Y:S02]  /*6460*/  LDC R3, c[0x0][0x64c] ;  /* 0x00019300ff037b82 */ /* 0x000f240000000800 */
[----:B----4-:R-:W-:-:S05]  /*6470*/  IADD3 R3, P0, R14, R3, RZ ;  /* 0x000000030e037210 */ /* 0x010fca0007f1e0ff */
        /* <DEDUP_REMOVED lines=8> */
.L_x_109:
[----:B------:R-:W-:Y:S01]  /*6500*/  ISETP.NE.AND P0, PT, R2, 0x1, PT ;  /* 0x000000010200780c */ /* 0x000fe20003f05270 */
[----:B------:R-:W-:Y:S01]  /*6510*/  IMAD.MOV R13, RZ, RZ, -R13 ;  /* 0x000000ffff0d7224 */ /* 0x000fe200078e0a0d */
[----:B-1-3--:R-:W-:Y:S01]  /*6520*/  SHF.R.U64 R0, R4, R21, R5 ;  /* 0x0000001504007219 */ /* 0x00afe20000001205 */
[----:B0-----:R-:W-:Y:S01]  /*6530*/  VIADD R5, R20, 0xffffffff ;  /* 0xffffffff14057836 */ /* 0x001fe20000000000 */
[----:B------:R-:W-:-:S03]  /*6540*/  LOP3.LUT R57, R10, R57, RZ, 0xc0, !PT ;  /* 0x000000390a397212 */ /* 0x000fc600078ec0ff */
[----:B------:R-:W-:Y:S01]  /*6550*/  IMAD.MOV R3, RZ, RZ, -R0 ;  /* 0x000000ffff037224 */ /* 0x000fe200078e0a00 */
[----:B------:R-:W-:Y:S01]  /*6560*/  LOP3.LUT R5, R12, R5, RZ, 0xc0, !PT ;  /* 0x000000050c057212 */ /* 0x000fe200078ec0ff */
[----:B------:R-:W-:Y:S02]  /*6570*/  IMAD R57, R26, R0, R57 ;  /* 0x000000001a397224 */ /* 0x000fe400078e0239 */
[----:B--2---:R-:W-:Y:S02]  /*6580*/  IMAD R0, R3, R23, R14 ;  /* 0x0000001703007224 */ /* 0x004fe400078e020e */
[----:B------:R-:W-:Y:S02]  /*6590*/  @P0 IMAD R24, R15, R13, R22 ;  /* 0x0000000d0f180224 */ /* 0x000fe400078e0216 */
[----:B------:R-:W-:Y:S02]  /*65a0*/  IMAD R4, R0, R20, R5 ;  /* 0x0000001400047224 */ /* 0x000fe400078e0205 */
[----:B------:R-:W-:-:S02]  /*65b0*/  IMAD R57, R57, R25, R24 ;  /* 0x0000001939397224 */ /* 0x000fc400078e0218 */
[----:B------:R-:W-:-:S03]  /*65c0*/  IMAD.MOV.U32 R3, RZ, RZ, 0x1 ;  /* 0x00000001ff037424 */ /* 0x000fc600078e00ff */
[----:B------:R-:W-:Y:S02]  /*65d0*/  SEL R58, R4, R57, !P0 ;  /* 0x00000039043a7207 */ /* 0x000fe40004000000 */
[----:B------:R-:W-:Y:S02]  /*65e0*/  PRMT R0, R3, 0x7610, R0 ;  /* 0x0000761003007816 */ /* 0x000fe40000000000 */
[----:B------:R-:W-:-:S07]  /*65f0*/  SEL R57, R57, R4, !P0 ;  /* 0x0000000439397207 */ /* 0x000fce0004000000 */
.L_x_107:
[----:B------:R-:W-:-:S13]  /*6600*/  LOP3.LUT P0, RZ, R0, 0xff, RZ, 0xc0, !PT ;  /* 0x000000ff00ff7812 */ /* 0x000fda000780c0ff */
[----:B------:R-:W-:Y:S05]  /*6610*/  @P0 BRA `(.L_x_110) ;  /* 0xffffffa800740947 */ /* 0x000fea000383ffff */
[----:B------:R-:W-:Y:S05]  /*6620*/  EXIT ;  /* 0x000000000000794d */ /* 0x000fea0003800000 */
.L_x_4:
[----:B0-----:R-:W-:Y:S01]  /*6630*/  ULDC.64 UR4, c[0x0][0x650] ;  /* 0x0001940000047ab9 */ /* 0x001fe20000000a00 */
        /* <DEDUP_REMOVED lines=25> */
.L_x_112:
[-CC-:B------:R-:W-:Y:S01]  /*67d0*/  SHF.R.U64 R29, R10, R14.reuse, R11.reuse ;  /* 0x0000000e0a1d7219 */ /* 0x180fe2000000120b */
[----:B------:R-:W0:Y:S01]  /*67e0*/  LDC.64 R22, c[0x0][0x640] ;  /* 0x00019000ff167b82 */ /* 0x000e220000000a00 */
[----:B------:R-:W-:Y:S01]  /*67f0*/  SHF.R.U32.HI R5, RZ, R14, R11 ;  /* 0x0000000eff057219 */ /* 0x000fe2000001160b */
[----:B------:R-:W-:Y:S01]  /*6800*/  ULDC UR4, c[0x0][0x150] ;  /* 0x0000540000047ab9 */ /* 0x000fe20000000800 */
[----:B------:R-:W-:Y:S02]  /*6810*/  IADD3 R9, P0, RZ, -R29, RZ ;  /* 0x8000001dff097210 */ /* 0x000fe40007f1e0ff */
[----:B------:R-:W-:-:S03]  /*6820*/  I2FP.F32.U32 R6, R4 ;  /* 0x0000000400067245 */ /* 0x000fc60000201000 */
[----:B------:R-:W1:Y:S01]  /*6830*/  LDC R12, c[0x0][0x618] ;  /* 0x00018600ff0c7b82 */ /* 0x000e620000000800 */
[----:B------:R-:W-:Y:S02]  /*6840*/  IMAD.X R5, RZ, RZ, ~R5, P0 ;  /* 0x000000ffff057224 */ /* 0x000fe400000e0e05 */
[----:B------:R-:W-:Y:S01]  /*6850*/  FMUL R11, R6, UR4 ;  /* 0x00000004060b7c20 */ /* 0x000fe20008400000 */
[----:B------:R-:W-:Y:S01]  /*6860*/  IMAD.WIDE.U32 R6, R9, R20, R16 ;  /* 0x0000001409067225 */ /* 0x000fe200078e0010 */
[----:B------:R-:W-:-:S03]  /*6870*/  ULDC UR4, c[0x0][0x154] ;  /* 0x0000550000047ab9 */ /* 0x000fc60000000800 */
[----:B------:R-:W-:Y:S01]  /*6880*/  IMAD R8, R5, R20, RZ ;  /* 0x0000001405087224 */ /* 0x000fe200078e02ff */
[----:B------:R-:W2:Y:S01]  /*6890*/  LDC R13, c[0x0][0x144] ;  /* 0x00005100ff0d7b82 */ /* 0x000ea20000000800 */
[----:B------:R-:W3:Y:S02]  /*68a0*/  F2I.U32.TRUNC.NTZ R11, R11 ;  /* 0x0000000b000b7305 */ /* 0x000ee4000020f000 */
[----:B------:R-:W-:Y:S02]  /*68b0*/  IMAD R5, R9, R21, R8 ;  /* 0x0000001509057224 */ /* 0x000fe400078e0208 */
[----:B------:R-:W-:Y:S02]  /*68c0*/  IMAD.MOV.U32 R8, RZ, RZ, -0x1 ;  /* 0xffffffffff087424 */ /* 0x000fe400078e00ff */
[----:B------:R-:W-:Y:S01]  /*68d0*/  IMAD.IADD R5, R7, 0x1, R5 ;  /* 0x0000000107057824 */ /* 0x000fe200078e0205 */
[----:B------:R-:W4:Y:S01]  /*68e0*/  LDC R20, c[0x0][0x608] ;  /* 0x00018200ff147b82 */ /* 0x000f220000000800 */
[----:B------:R-:W-:-:S02]  /*68f0*/  I2FP.F32.U32 R7, R3 ;  /* 0x0000000300077245 */ /* 0x000fc40000201000 */
[----:B0-----:R-:W-:-:S03]  /*6900*/  ISETP.NE.U32.AND P0, PT, R22, RZ, PT ;  /* 0x000000ff1600720c */ /* 0x001fc60003f05070 */
[----:B------:R-:W-:Y:S01]  /*6910*/  FMUL R7, R7, UR4 ;  /* 0x0000000407077c20 */ /* 0x000fe20008400000 */
[----:B------:R-:W-:Y:S01]  /*6920*/  ISETP.NE.AND.EX P0, PT, R23, RZ, PT, P0 ;  /* 0x000000ff1700720c */ /* 0x000fe20003f05300 */
[----:B------:R-:W0:Y:S01]  /*6930*/  LDC R9, c[0x0][0x658] ;  /* 0x00019600ff097b82 */ /* 0x000e220000000800 */
[-C--:B-1----:R-:W-:Y:S01]  /*6940*/  SHF.R.U64 R10, R6, R12.reuse, R5 ;  /* 0x0000000c060a7219 */ /* 0x082fe20000001205 */
[----:B---3--:R-:W-:Y:S01]  /*6950*/  IMAD.MOV R6, RZ, RZ, -R11 ;  /* 0x000000ffff067224 */ /* 0x008fe200078e0a0b */
[----:B------:R-:W-:Y:S02]  /*6960*/  SHF.R.U32.HI R5, RZ, R12, R5 ;  /* 0x0000000cff057219 */ /* 0x000fe40000011605 */
[----:B------:R1:W3:Y:S03]  /*6970*/  F2I.U32.TRUNC.NTZ R12, R7 ;  /* 0x00000007000c7305 */ /* 0x0002e6000020f000 */
[----:B------:R-:W1:Y:S01]  /*6980*/  LDC R14, c[0x0][0x148] ;  /* 0x00005200ff0e7b82 */ /* 0x000e620000000800 */
[----:B--2---:R-:W-:-:S02]  /*6990*/  IMAD R31, R13, R6, R4 ;  /* 0x000000060d1f7224 */ /* 0x004fc400078e0204 */
[----:B------:R-:W-:-:S05]  /*69a0*/  IMAD.MOV.U32 R6, RZ, RZ, 0x1 ;  /* 0x00000001ff067424 */ /* 0x000fca00078e00ff */
[----:B------:R-:W2:Y:S01]  /*69b0*/  LDC R21, c[0x0][0x600] ;  /* 0x00018000ff157b82 */ /* 0x000ea20000000800 */
[-CC-:B----4-:R-:W-:Y:S02]  /*69c0*/  SHF.R.U64 R13, R10, R20.reuse, R5.reuse ;  /* 0x000000140a0d7219 */ /* 0x190fe40000001205 */
[----:B------:R-:W-:-:S05]  /*69d0*/  SHF.R.U32.HI R4, RZ, R20, R5 ;  /* 0x00000014ff047219 */ /* 0x000fca0000011605 */
[----:B------:R-:W4:Y:S01]  /*69e0*/  LDC R24, c[0x0][0x648] ;  /* 0x00019200ff187b82 */ /* 0x000f220000000800 */
[-CC-:B0-----:R-:W-:Y:S02]  /*69f0*/  SHF.R.U64 R15, R13, R9.reuse, R4.reuse ;  /* 0x000000090d0f7219 */ /* 0x181fe40000001204 */
[-C--:B------:R-:W-:Y:S02]  /*6a00*/  SHF.L.U32 R8, R8, R9.reuse, RZ ;  /* 0x0000000908087219 */ /* 0x080fe400000006ff */
[-C--:B------:R-:W-:Y:S01]  /*6a10*/  SHF.R.U32.HI R5, RZ, R9.reuse, R4 ;  /* 0x00000009ff057219 */ /* 0x080fe20000011604 */
[----:B------:R-:W-:Y:S01]  /*6a20*/  IMAD.MOV.U32 R4, RZ, RZ, R15 ;  /* 0x000000ffff047224 */ /* 0x000fe200078e000f */
[----:B------:R-:W-:Y:S01]  /*6a30*/  SHF.L.U32 R20, R6, R9, RZ ;  /* 0x0000000906147219 */ /* 0x000fe200000006ff */
[----:B------:R-:W0:Y:S01]  /*6a40*/  LDC R25, c[0x0][0x638] ;  /* 0x00018e00ff197b82 */ /* 0x000e220000000800 */
[----:B------:R-:W-:-:S07]  /*6a50*/  LOP3.LUT R26, RZ, R8, RZ, 0x33, !PT ;  /* 0x00000008ff1a7212 */ /* 0x000fce00078e33ff */
[----:B------:R-:W0:Y:S01]  /*6a60*/  LDC R27, c[0x0][0x610] ;  /* 0x00018400ff1b7b82 */ /* 0x000e220000000800 */
[----:B-1-3--:R-:W-:Y:S05]  /*6a70*/  @!P0 BRA `(.L_x_113) ;  /* 0x0000000000288947 */ /* 0x00afea0003800000 */
[----:B------:R-:W1:Y:S02]  /*6a80*/  LDC R4, c[0x0][0x64c] ;  /* 0x00019300ff047b82 */ /* 0x000e640000000800 */
[----:B-1----:R-:W-:-:S05]  /*6a90*/  IADD3 R9, P0, R15, R4, RZ ;  /* 0x000000040f097210 */ /* 0x002fca0007f1e0ff */
        /* <DEDUP_REMOVED lines=8> */
.L_x_113:
[----:B------:R-:W-:Y:S01]  /*6b20*/  ISETP.NE.AND P0, PT, R2, 0x1, PT ;  /* 0x000000010200780c */ /* 0x000fe20003f05270 */
[----:B--2---:R-:W-:Y:S01]  /*6b30*/  VIADD R7, R21, 0xffffffff ;  /* 0xffffffff15077836 */ /* 0x004fe20000000000 */
[----:B----4-:R-:W-:Y:S01]  /*6b40*/  SHF.R.U64 R5, R4, R24, R5 ;  /* 0x0000001804057219 */ /* 0x010fe20000001205 */
[----:B------:R-:W-:Y:S01]  /*6b50*/  IMAD.MOV R12, RZ, RZ, -R12 ;  /* 0x000000ffff0c7224 */ /* 0x000fe200078e0a0c */
[----:B------:R-:W-:Y:S02]  /*6b60*/  LOP3.LUT R4, R13, R26, RZ, 0xc0, !PT ;  /* 0x0000001a0d047212 */ /* 0x000fe400078ec0ff */
[----:B------:R-:W-:Y:S01]  /*6b70*/  LOP3.LUT R10, R10, R7, RZ, 0xc0, !PT ;  /* 0x000000070a0a7212 */ /* 0x000fe200078ec0ff */
[----:B------:R-:W-:Y:S02]  /*6b80*/  IMAD.MOV R6, RZ, RZ, -R5 ;  /* 0x000000ffff067224 */ /* 0x000fe400078e0a05 */
[----:B------:R-:W-:-:S04]  /*6b90*/  IMAD R4, R20, R5, R4 ;  /* 0x0000000514047224 */ /* 0x000fc800078e0204 */
[----:B------:R-:W-:Y:S02]  /*6ba0*/  @P0 IMAD R31, R14, R12, R3 ;  /* 0x0000000c0e1f0224 */ /* 0x000fe400078e0203 */
[----:B0-----:R-:W-:Y:S02]  /*6bb0*/  IMAD R3, R6, R25, R15 ;  /* 0x0000001906037224 */ /* 0x001fe400078e020f */
[----:B------:R-:W-:Y:S02]  /*6bc0*/  IMAD R31, R4, R27, R31 ;  /* 0x0000001b041f7224 */ /* 0x000fe400078e021f */
[----:B------:R-:W-:Y:S02]  /*6bd0*/  IMAD R4, R3, R21, R10 ;  /* 0x0000001503047224 */ /* 0x000fe400078e020a */
[----:B------:R-:W-:-:S03]  /*6be0*/  IMAD.MOV.U32 R6, RZ, RZ, 0x1 ;  /* 0x00000001ff067424 */ /* 0x000fc600078e00ff */
[----:B------:R-:W-:Y:S02]  /*6bf0*/  SEL R30, R4, R31, !P0 ;  /* 0x0000001f041e7207 */ /* 0x000fe40004000000 */
[----:B------:R-:W-:-:S07]  /*6c00*/  SEL R31, R31, R4, !P0 ;  /* 0x000000041f1f7207 */ /* 0x000fce0004000000 */
.L_x_111:
[----:B------:R-:W-:-:S08]  /*6c10*/  NOP ;  /* 0x0000000000007918 */ /* 0x000fd00000000000 */
[----:B------:R-:W0:-:S00]  /*6c20*/  USETMAXREG.DEALLOC.CTAPOOL 0x28 ;  /* 0x00000028000079c8 */ /* 0x000e0000080e0500 */
[----:B0-----:R-:W-:-:S13]  /*6c30*/  ISETP.NE.AND P0, PT, R0, RZ, PT ;  /* 0x000000ff0000720c */ /* 0x001fda0003f05270 */
[----:B------:R-:W-:Y:S05]  /*6c40*/  @P0 EXIT ;  /* 0x000000000000094d */ /* 0x000fea0003800000 */
[----:B------:R-:W-:Y:S01]  /*6c50*/  LOP3.LUT P0, RZ, R6, 0xff, RZ, 0xc0, !PT ;  /* 0x000000ff06ff7812 */ /* 0x000fe2000780c0ff */
[----:B------:R-:W-:Y:S02]  /*6c60*/  IMAD.MOV.U32 R27, RZ, RZ, 0x1 ;  /* 0x00000001ff1b7424 */ /* 0x000fe400078e00ff */
[----:B------:R-:W-:-:S10]  /*6c70*/  IMAD.MOV.U32 R28, RZ, RZ, RZ ;  /* 0x000000ffff1c7224 */ /* 0x000fd400078e00ff */
[----:B------:R-:W-:Y:S05]  /*6c80*/  @!P0 BRA `(.L_x_114) ;  /* 0x0000000c00fc8947 */ /* 0x000fea0003800000 */
[----:B------:R-:W0:Y:S01]  /*6c90*/  LDC R0, c[0x0][0x28c] ;  /* 0x0000a300ff007b82 */ /* 0x000e220000000800 */
[----:B------:R-:W-:Y:S01]  /*6ca0*/  ULDC UR41, c[0x0][0x658] ;  /* 0x0001960000297ab9 */ /* 0x000fe20000000800 */
[----:B------:R-:W-:Y:S01]  /*6cb0*/  UMOV UR5, 0xffffffff ;  /* 0xffffffff00057882 */ /* 0x000fe20000000000 */
[----:B------:R-:W-:Y:S01]  /*6cc0*/  ULDC UR4, c[0x0][0xc] ;  /* 0x0000030000047ab9 */ /* 0x000fe20000000800 */
[----:B------:R-:W-:Y:S01]  /*6cd0*/  USHF.L.U32 UR42, UR5, UR41, URZ ;  /* 0x00000029052a7299 */ /* 0x000fe2000800063f */
[C---:B------:R-:W-:Y:S01]  /*6ce0*/  LOP3.LUT P1, RZ, R18.reuse, 0x7f, RZ, 0xc0, !PT ;  /* 0x0000007f12ff7812 */ /* 0x040fe2000782c0ff */
[----:B------:R-:W-:Y:S01]  /*6cf0*/  UMOV UR6, 0x1 ;  /* 0x0000000100067882 */ /* 0x000fe20000000000 */
[----:B------:R-:W-:Y:S01]  /*6d00*/  LOP3.LUT P0, RZ, R18, 0x1f, RZ, 0xc0, !PT ;  /* 0x0000001f12ff7812 */ /* 0x000fe2000780c0ff */
[----:B------:R-:W-:Y:S01]  /*6d10*/  ULDC UR5, c[0x0][0x10] ;  /* 0x0000040000057ab9 */ /* 0x000fe20000000800 */
[----:B------:R-:W-:Y:S01]  /*6d20*/  USHF.L.U32 UR41, UR6, UR41, URZ ;  /* 0x0000002906297299 */ /* 0x000fe2000800063f */
[----:B------:R-:W-:Y:S01]  /*6d30*/  BSSY B7, `(.L_x_114) ;  /* 0x00000f4000077945 */ /* 0x000fe20003800000 */
[----:B------:R-:W-:Y:S01]  /*6d40*/  UIMAD.WIDE.U32 UR4, UR4, UR5, URZ ;  /* 0x00000005040472a5 */ /* 0x000fe2000f8e003f */
[----:B------:R-:W-:Y:S01]  /*6d50*/  PLOP3.LUT P0, PT, P0, P1, PT, 0x8a, 0x0 ;  /* 0x000000000000781c */ /* 0x000fe20000703172 */
[----:B------:R-:W-:Y:S01]  /*6d60*/  ULDC UR6, c[0x0][0x14] ;  /* 0x0000050000067ab9 */ /* 0x000fe20000000800 */
[----:B------:R-:W-:Y:S01]  /*6d70*/  P2R R4, PR, RZ, 0x2 ;  /* 0x00000002ff047803 */ /* 0x000fe20000000000 */
[----:B------:R-:W-:Y:S01]  /*6d80*/  UIMAD.WIDE.U32 UR38, UR4, UR6, URZ ;  /* 0x00000006042672a5 */ /* 0x000fe2000f8e003f */
[----:B------:R-:W-:Y:S01]  /*6d90*/  IMAD.MOV.U32 R24, RZ, RZ, 0x1 ;  /* 0x00000001ff187424 */ /* 0x000fe200078e00ff */
[----:B------:R-:W-:Y:S01]  /*6da0*/  UIMAD UR43, UR5, UR6, URZ ;  /* 0x00000006052b72a4 */ /* 0x000fe2000f8e023f */
[----:B------:R-:W-:Y:S01]  /*6db0*/  LOP3.LUT R26, R19, 0x2, RZ, 0xfc, !PT ;  /* 0x00000002131a7812 */ /* 0x000fe200078efcff */
[----:B------:R-:W-:Y:S01]  /*6dc0*/  IMAD.MOV.U32 R27, RZ, RZ, 0x1 ;  /* 0x00000001ff1b7424 */ /* 0x000fe200078e00ff */
[----:B------:R-:W-:Y:S01]  /*6dd0*/  P2R R32, PR, RZ, 0x1 ;  /* 0x00000001ff207803 */ /* 0x000fe20000000000 */
[----:B------:R-:W-:Y:S01]  /*6de0*/  IMAD.MOV.U32 R28, RZ, RZ, RZ ;  /* 0x000000ffff1c7224 */ /* 0x000fe200078e00ff */
[----:B------:R-:W-:Y:S01]  /*6df0*/  ULDC UR40, c[0x0][0x600] ;  /* 0x0001800000287ab9 */ /* 0x000fe20000000800 */
[----:B------:R-:W-:Y:S01]  /*6e00*/  ULOP3.LUT UR42, URZ, UR42, URZ, 0x33, !UPT ;  /* 0x0000002a3f2a7292 */ /* 0x000fe2000f8e333f */
[----:B0-----:R-:W-:Y:S01]  /*6e10*/  VIADD R0, R0, 0x7f ;  /* 0x0000007f00007836 */ /* 0x001fe20000000000 */
[----:B------:R-:W-:-:S02]  /*6e20*/  UIADD3 UR40, UR40, -0x1, URZ ;  /* 0xffffffff28287890 */ /* 0x000fc4000fffe03f */
[----:B------:R-:W-:Y:S02]  /*6e30*/  UIADD3 UR43, UR39, UR43, URZ ;  /* 0x0000002b272b7290 */ /* 0x000fe4000fffe03f */
[----:B------:R-:W-:Y:S01]  /*6e40*/  SHF.R.S32.HI R3, RZ, 0x1f, R0 ;  /* 0x0000001fff037819 */ /* 0x000fe20000011400 */
[----:B------:R-:W-:-:S03]  /*6e50*/  ULDC.64 UR36, c[0x0][0x198] ;  /* 0x0000660000247ab9 */ /* 0x000fc60000000a00 */
[----:B------:R-:W-:-:S04]  /*6e60*/  LEA.HI R3, R3, R0, RZ, 0x7 ;  /* 0x0000000003037211 */ /* 0x000fc800078f38ff */
[----:B------:R-:W-:-:S05]  /*6e70*/  SHF.R.S32.HI R25, RZ, 0x7, R3 ;  /* 0x00000007ff197819 */ /* 0x000fca0000011403 */
[----:B------:R-:W-:-:S07]  /*6e80*/  VIADD R23, R25, 0x1 ;  /* 0x0000000119177836 */ /* 0x000fce0000000000 */
.L_x_128:
[----:B------:R-:W-:-:S03]  /*6e90*/  UMOV UR4, 0xffffffff ;  /* 0xffffffff00047882 */ /* 0x000fc60000000000 */
[----:B------:R-:W-:Y:S05]  /*6ea0*/  BRA.DIV UR4, `(.L_x_115) ;  /* 0x0000001604407947 */ /* 0x000fea000b800000 */
[----:B------:R-:W-:-:S13]  /*6eb0*/  ELECT P6, URZ, PT ;  /* 0x00000000003f782f */ /* 0x000fda00038c0000 */
.L_x_146:
[----:B------:R-:W-:Y:S04]  /*6ec0*/  BSSY B6, `(.L_x_116) ;  /* 0x0000069000067945 */ /* 0x000fe80003800000 */
[----:B------:R-:W-:Y:S05]  /*6ed0*/  @!P6 BRA `(.L_x_117) ;  /* 0x00000004009ce947 */ /* 0x000fea0003800000 */
[----:B------:R-:W0:Y:S01]  /*6ee0*/  S2R R3, SR_CgaCtaId ;  /* 0x0000000000037919 */ /* 0x000e220000008800 */
[----:B------:R-:W-:-:S04]  /*6ef0*/  MOV R22, 0x400 ;  /* 0x0000040000167802 */ /* 0x000fc80000000f00 */
[----:B0-----:R-:W-:-:S05]  /*6f00*/  LEA R22, R3, R22, 0x18 ;  /* 0x0000001603167211 */ /* 0x001fca00078ec0ff */
[----:B------:R-:W-:-:S05]  /*6f10*/  VIADD R0, R22, 0x800 ;  /* 0x0000080016007836 */ /* 0x000fca0000000000 */
[----:B------:R-:W-:-:S13]  /*6f20*/  LOP3.LUT P0, RZ, R0, 0x1bf, RZ, 0xc0, !PT ;  /* 0x000001bf00ff7812 */ /* 0x000fda000780c0ff */
[----:B------:R-:W-:Y:S05]  /*6f30*/  @!P0 BRA `(.L_x_118) ;  /* 0x0000000000408947 */ /* 0x000fea0003800000 */
[----:B------:R-:W-:Y:S01]  /*6f40*/  MOV R14, 0x0 ;  /* 0x00000000000e7802 */ /* 0x000fe20000000f00 */
[----:B------:R-:W-:Y:S01]  /*6f50*/  ULDC.64 UR4, c[0x4][0x70] ;  /* 0x01001c0000047ab9 */ /* 0x000fe20000000a00 */
[----:B------:R-:W-:Y:S01]  /*6f60*/  ULDC.64 UR6, c[0x4][0x8] ;  /* 0x0100020000067ab9 */ /* 0x000fe20000000a00 */
[----:B------:R-:W-:Y:S02]  /*6f70*/  IMAD.U32 R4, RZ, RZ, UR4 ;  /* 0x00000004ff047e24 */ /* 0x000fe4000f8e00ff */
[----:B------:R-:W-:Y:S01]  /*6f80*/  IMAD.U32 R5, RZ, RZ, UR5 ;  /* 0x00000005ff057e24 */ /* 0x000fe2000f8e00ff */
[----:B------:R-:W0:Y:S01]  /*6f90*/  LDC.64 R14, c[0x4][R14] ;  /* 0x010000000e0e7b82 */ /* 0x000e220000000a00 */
[----:B------:R-:W-:Y:S01]  /*6fa0*/  ULDC.64 UR4, c[0x4][0x78] ;  /* 0x01001e0000047ab9 */ /* 0x000fe20000000a00 */
[----:B------:R-:W-:Y:S02]  /*6fb0*/  IMAD.U32 R10, RZ, RZ, UR6 ;  /* 0x00000006ff0a7e24 */ /* 0x000fe4000f8e00ff */
[----:B------:R-:W-:-:S02]  /*6fc0*/  IMAD.U32 R6, RZ, RZ, UR4 ;  /* 0x00000004ff067e24 */ /* 0x000fc4000f8e00ff */
[----:B------:R-:W-:Y:S02]  /*6fd0*/  IMAD.U32 R7, RZ, RZ, UR5 ;  /* 0x00000005ff077e24 */ /* 0x000fe4000f8e00ff */
[----:B------:R-:W-:Y:S02]  /*6fe0*/  IMAD.U32 R11, RZ, RZ, UR7 ;  /* 0x00000007ff0b7e24 */ /* 0x000fe4000f8e00ff */
[----:B------:R-:W-:Y:S02]  /*6ff0*/  IMAD.MOV.U32 R8, RZ, RZ, 0x70 ;  /* 0x00000070ff087424 */ /* 0x000fe400078e00ff */
[----:B------:R-:W-:Y:S02]  /*7000*/  IMAD.MOV.U32 R12, RZ, RZ, 0x1 ;  /* 0x00000001ff0c7424 */ /* 0x000fe400078e00ff */
[----:B------:R-:W-:-:S07]  /*7010*/  IMAD.MOV.U32 R13, RZ, RZ, RZ ;  /* 0x000000ffff0d7224 */ /* 0x000fce00078e00ff */
[----:B------:R-:W-:-:S07]  /*7020*/  LEPC R20, `(.L_x_118) ;  /* 0x000000001014794e */ /* 0x000fce0000000000 */
[----:B0-----:R-:W-:Y:S05]  /*7030*/  CALL.ABS.NOINC R14 ;  /* 0x000000000e007343 */ /* 0x001fea0003c00000 */
.L_x_118:
        /* <DEDUP_REMOVED lines=19> */
.L_x_119:
[----:B------:R-:W0:Y:S02]  /*7170*/  LDC R0, c[0x0][0x28c] ;  /* 0x0000a300ff007b82 */ /* 0x000e240000000800 */
[----:B0-----:R-:W-:-:S13]  /*7180*/  ISETP.GE.AND P0, PT, R0, 0x1, PT ;  /* 0x000000010000780c */ /* 0x001fda0003f06270 */
[----:B------:R-:W-:Y:S05]  /*7190*/  @!P0 BRA `(.L_x_117) ;  /* 0x0000000000ec8947 */ /* 0x000fea0003800000 */
[----:B------:R-:W-:Y:S02]  /*71a0*/  IMAD.SHL.U32 R31, R31, 0x80, RZ ;  /* 0x000000801f1f7824 */ /* 0x000fe400078e00ff */
[----:B------:R-:W-:Y:S02]  /*71b0*/  IMAD.SHL.U32 R30, R30, 0x40, RZ ;  /* 0x000000401e1e7824 */ /* 0x000fe400078e00ff */
[----:B------:R-:W-:Y:S02]  /*71c0*/  IMAD.MOV.U32 R8, RZ, RZ, RZ ;  /* 0x000000ffff087224 */ /* 0x000fe400078e00ff */
[----:B------:R-:W-:Y:S02]  /*71d0*/  IMAD.MOV.U32 R0, RZ, RZ, R23 ;  /* 0x000000ffff007224 */ /* 0x000fe400078e0017 */
[----:B------:R-:W-:Y:S02]  /*71e0*/  IMAD.MOV.U32 R3, RZ, RZ, R27 ;  /* 0x000000ffff037224 */ /* 0x000fe400078e001b */
[----:B------:R-:W-:-:S02]  /*71f0*/  IMAD.MOV.U32 R5, RZ, RZ, R28 ;  /* 0x000000ffff057224 */ /* 0x000fc400078e001c */
[----:B------:R-:W-:-:S07]  /*7200*/  VIADD R9, R31, 0x40 ;  /* 0x000000401f097836 */ /* 0x000fce0000000000 */
.L_x_123:
[----:B------:R-:W-:Y:S01]  /*7210*/  IMAD R7, R5, 0x8, R22 ;  /* 0x0000000805077824 */ /* 0x000fe200078e0216 */
[----:B------:R-:W-:Y:S02]  /*7220*/  SHF.L.U32 R4, R3, 0x1f, RZ ;  /* 0x0000001f03047819 */ /* 0x000fe400000006ff */
[----:B------:R-:W-:Y:S02]  /*7230*/  LOP3.LUT P1, RZ, R18, 0x7f, RZ, 0xc0, !PT ;  /* 0x0000007f12ff7812 */ /* 0x000fe4000782c0ff */
[----:B------:R-:W0:Y:S11]  /*7240*/  SYNCS.PHASECHK.TRANS64.TRYWAIT P0, [R7+URZ+0x48], R4 ;  /* 0x00004804070075a7 */ /* 0x000e36000800017f */
[----:B------:R-:W1:Y:S01]  /*7250*/  @!P1 LDC R6, c[0x0][0x500] ;  /* 0x00014000ff069b82 */ /* 0x000e620000000800 */
[----:B0-----:R-:W-:Y:S05]  /*7260*/  @!P0 BRA `(.L_x_120) ;  /* 0x0000001000708947 */ /* 0x001fea0003800000 */
.L_x_147:
[----:B------:R-:W-:Y:S02]  /*7270*/  LOP3.LUT P0, RZ, R18, 0x7f, RZ, 0xc0, !PT ;  /* 0x0000007f12ff7812 */ /* 0x000fe4000780c0ff */
[----:B0-----:R-:W-:-:S11]  /*7280*/  PRMT R4, R26, 0x9910, RZ ;  /* 0x000099101a047816 */ /* 0x001fd600000000ff */
[----:B-1----:R0:W-:Y:S01]  /*7290*/  @!P0 SYNCS.ARRIVE.TRANS64 RZ, [R7+URZ], R6 ;  /* 0x0000000607ff89a7 */ /* 0x0021e2000800003f */
[----:B------:R-:W-:-:S13]  /*72a0*/  ISETP.NE.AND P0, PT, R4, 0x2, PT ;  /* 0x000000020400780c */ /* 0x000fda0003f05270 */
[----:B0-----:R-:W-:Y:S05]  /*72b0*/  @P0 BRA `(.L_x_121) ;  /* 0x0000000000040947 */ /* 0x001fea0003800000 */
[----:B------:R-:W-:Y:S01]  /*72c0*/  BPT.TRAP 0x1 ;  /* 0x000000040000795c */ /* 0x000fe20000300000 */
.L_x_121:
[----:B------:R-:W-:-:S13]  /*72d0*/  ISETP.NE.AND P0, PT, R32, RZ, PT ;  /* 0x000000ff2000720c */ /* 0x000fda0003f05270 */
[----:B------:R-:W-:Y:S05]  /*72e0*/  @P0 BRA `(.L_x_122) ;  /* 0x0000000000040947 */ /* 0x000fea0003800000 */
[----:B------:R-:W-:Y:S01]  /*72f0*/  BPT.TRAP 0x1 ;  /* 0x000000040000795c */ /* 0x000fe20000300000 */
.L_x_122:
[--C-:B------:R-:W-:Y:S01]  /*7300*/  IMAD R4, R5, 0x4000, R22.reuse ;  /* 0x0000400005047824 */ /* 0x100fe200078e0216 */
[----:B------:R-:W-:Y:S01]  /*7310*/  R2UR UR25, R7 ;  /* 0x00000000071972ca */ /* 0x000fe200000e0000 */
[----:B------:R-:W-:Y:S01]  /*7320*/  VIADD R0, R0, 0xffffffff ;  /* 0xffffffff00007836 */ /* 0x000fe20000000000 */
[----:B------:R-:W-:Y:S01]  /*7330*/  R2UR UR27, R8 ;  /* 0x00000000081b72ca */ /* 0x000fe200000e0000 */
[----:B------:R-:W-:Y:S01]  /*7340*/  UIADD3 UR4, UP0, UR36, 0xf0, URZ ;  /* 0x000000f024047890 */ /* 0x000fe2000ff1e03f */
[----:B------:R-:W-:Y:S01]  /*7350*/  R2UR UR16, R4 ;  /* 0x00000000041072ca */ /* 0x000fe200000e0000 */
[----:B------:R-:W-:Y:S01]  /*7360*/  IMAD R4, R5, 0x2000, R22 ;  /* 0x0000200005047824 */ /* 0x000fe200078e0216 */
[----:B------:R-:W-:Y:S01]  /*7370*/  R2UR UR28, R29 ;  /* 0x000000001d1c72ca */ /* 0x000fe200000e0000 */
[----:B------:R-:W-:Y:S01]  /*7380*/  UIADD3 UR14, UP1, UR36, 0x1f0, URZ ;  /* 0x000001f0240e7890 */ /* 0x000fe2000ff3e03f */
[----:B------:R-:W-:Y:S01]  /*7390*/  R2UR UR26, R31 ;  /* 0x000000001f1a72ca */ /* 0x000fe200000e0000 */
[----:B------:R-:W-:Y:S01]  /*73a0*/  UIADD3.X UR5, URZ, UR37, URZ, UP0, !UPT ;  /* 0x000000253f057290 */ /* 0x000fe200087fe43f */
[----:B------:R-:W-:Y:S01]  /*73b0*/  R2UR UR8, R4 ;  /* 0x00000000040872ca */ /* 0x000fe200000e0000 */
[----:B------:R-:W-:Y:S01]  /*73c0*/  VIADD R5, R5, 0x1 ;  /* 0x0000000105057836 */ /* 0x000fe20000000000 */
[----:B------:R-:W-:Y:S01]  /*73d0*/  R2UR UR18, R9 ;  /* 0x00000000091272ca */ /* 0x000fe200000e0000 */
[----:B------:R-:W-:Y:S01]  /*73e0*/  UIADD3.X UR15, URZ, UR37, URZ, UP1, !UPT ;  /* 0x000000253f0f7290 */ /* 0x000fe20008ffe43f */
[----:B------:R-:W-:Y:S01]  /*73f0*/  R2UR UR11, R30 ;  /* 0x000000001e0b72ca */ /* 0x000fe200000e0000 */
[----:B------:R-:W-:Y:S01]  /*7400*/  UMOV UR6, 0x0 ;  /* 0x0000000000067882 */ /* 0x000fe20000000000 */
[----:B------:R-:W-:Y:S01]  /*7410*/  ISETP.GT.AND P1, PT, R0, 0x1, PT ;  /* 0x000000010000780c */ /* 0x000fe20003f24270 */
[----:B------:R-:W-:Y:S01]  /*7420*/  UIADD3 UR24, UR16, 0x800, URZ ;  /* 0x0000080010187890 */ /* 0x000fe2000fffe03f */
[----:B------:R-:W-:Y:S01]  /*7430*/  ISETP.NE.AND P0, PT, R5, 0x9, PT ;  /* 0x000000090500780c */ /* 0x000fe20003f05270 */
[----:B------:R-:W-:Y:S01]  /*7440*/  UIADD3 UR16, UR16, 0x2800, URZ ;  /* 0x0000280010107890 */ /* 0x000fe2000fffe03f */
[----:B------:R-:W-:Y:S01]  /*7450*/  VIADD R8, R8, 0x80 ;  /* 0x0000008008087836 */ /* 0x000fe20000000000 */
[----:B------:R-:W-:Y:S01]  /*7460*/  UMOV UR7, 0x10000000 ;  /* 0x1000000000077882 */ /* 0x000fe20000000000 */
[----:B------:R-:W-:Y:S01]  /*7470*/  UMOV UR17, UR25 ;  /* 0x0000001900117c82 */ /* 0x000fe20008000000 */
[----:B------:R-:W-:Y:S01]  /*7480*/  UIADD3 UR8, UR8, 0x24800, URZ ;  /* 0x0002480008087890 */ /* 0x000fe2000fffe03f */
[----:B------:R-:W-:Y:S01]  /*7490*/  SEL R4, RZ, 0x1, P0 ;  /* 0x00000001ff047807 */ /* 0x000fe20000000000 */
[----:B------:R-:W-:Y:S01]  /*74a0*/  UMOV UR19, UR27 ;  /* 0x0000001b00137c82 */ /* 0x000fe20008000000 */
[----:B------:R-:W-:Y:S01]  /*74b0*/  UMOV UR20, UR28 ;  /* 0x0000001c00147c82 */ /* 0x000fe20008000000 */
[----:B------:R0:W-:Y:S01]  /*74c0*/  UTMALDG.3D [UR24], [UR4], desc[UR6] ;  /* 0x00000618040075b4 */ /* 0x0001e20008011000 */
[----:B------:R-:W-:Y:S01]  /*74d0*/  UMOV UR9, UR25 ;  /* 0x0000001900097c82 */ /* 0x000fe20008000000 */
[----:B------:R-:W-:Y:S01]  /*74e0*/  UMOV UR10, UR27 ;  /* 0x0000001b000a7c82 */ /* 0x000fe20008000000 */
[----:B------:R-:W-:Y:S01]  /*74f0*/  UMOV UR12, UR28 ;  /* 0x0000001c000c7c82 */ /* 0x000fe20008000000 */
[----:B------:R-:W-:-:S02]  /*7500*/  LOP3.LUT R3, R3, R4, RZ, 0x3c, !PT ;  /* 0x0000000403037212 */ /* 0x000fc400078e3cff */
[----:B------:R-:W-:Y:S01]  /*7510*/  SEL R5, R5, RZ, P0 ;  /* 0x000000ff05057207 */ /* 0x000fe20000000000 */
[----:B------:R0:W-:Y:S01]  /*7520*/  UTMALDG.3D [UR16], [UR4], desc[UR6] ;  /* 0x00000610040075b4 */ /* 0x0001e20008011000 */
[----:B------:R0:W-:Y:S02]  /*7530*/  UTMALDG.3D [UR8], [UR14], desc[UR6] ;  /* 0x000006080e0075b4 */ /* 0x0001e40008011000 */
[----:B0-----:R-:W-:Y:S05]  /*7540*/  @P1 BRA `(.L_x_123) ;  /* 0xfffffffc00301947 */ /* 0x001fea000383ffff */
.L_x_117:
[----:B------:R-:W-:Y:S05]  /*7550*/  BSYNC B6 ;  /* 0x0000000000067941 */ /* 0x000fea0003800000 */
.L_x_116:
[----:B------:R-:W-:Y:S01]  /*7560*/  LOP3.LUT P1, RZ, R24, 0xff, RZ, 0xc0, !PT ;  /* 0x000000ff18ff7812 */ /* 0x000fe2000782c0ff */
[----:B------:R-:W-:Y:S01]  /*7570*/  IMAD.IADD R3, R25, 0x1, R28 ;  /* 0x0000000119037824 */ /* 0x000fe200078e021c */
[----:B------:R-:W-:Y:S01]  /*7580*/  IADD3 R16, P2, R16, UR38, RZ ;  /* 0x0000002610107c10 */ /* 0x000fe2000ff5e0ff */
[----:B------:R-:W-:Y:S01]  /*7590*/  ULDC.64 UR4, c[0x0][0x650] ;  /* 0x0001940000047ab9 */ /* 0x000fe20000000a00 */
[----:B------:R-:W-:Y:S01]  /*75a0*/  BSSY B0, `(.L_x_124) ;  /* 0x000006a000007945 */ /* 0x000fe20003800000 */
[----:B------:R-:W-:Y:S01]  /*75b0*/  IMAD.MOV.U32 R31, RZ, RZ, -0x1 ;  /* 0xffffffffff1f7424 */ /* 0x000fe200078e00ff */
[----:B------:R-:W-:Y:S01]  /*75c0*/  ISETP.GT.U32.AND P0, PT, R3, 0x8, PT ;  /* 0x000000080300780c */ /* 0x000fe20003f04070 */
[----:B------:R-:W-:Y:S01]  /*75d0*/  IMAD.MOV.U32 R30, RZ, RZ, -0x1 ;  /* 0xffffffffff1e7424 */ /* 0x000fe200078e00ff */
[----:B------:R-:W-:Y:S01]  /*75e0*/  IADD3.X R17, R17, UR43, RZ, P2, !PT ;  /* 0x0000002b11117c10 */ /* 0x000fe200097fe4ff */
[----:B------:R-:W-:Y:S01]  /*75f0*/  IMAD.MOV.U32 R29, RZ, RZ, -0x1 ;  /* 0xffffffffff1d7424 */ /* 0x000fe200078e00ff */
[----:B------:R-:W-:-:S02]  /*7600*/  ISETP.LT.U32.AND P0, PT, R25, 0x9, P0 ;  /* 0x000000091900780c */ /* 0x000fc40000701070 */
[----:B------:R-:W-:Y:S01]  /*7610*/  PRMT R24, RZ, 0x7610, R24 ;  /* 0x00007610ff187816 */ /* 0x000fe20000000018 */
[----:B------:R-:W0:Y:S01]  /*7620*/  @P1 S2R R5, SR_CgaCtaId ;  /* 0x0000000000051919 */ /* 0x000e220000008800 */
[----:B------:R-:W-:-:S04]  /*7630*/  @P1 MOV R0, 0x400 ;  /* 0x0000040000001802 */ /* 0x000fc80000000f00 */
[----:B0-----:R-:W-:Y:S01]  /*7640*/  @P1 LEA R0, R5, R0, 0x18 ;  /* 0x0000000005001211 */ /* 0x001fe200078ec0ff */
[----:B------:R-:W-:-:S03]  /*7650*/  IMAD.WIDE.U32 R4, R3, 0x38e38e39, RZ ;  /* 0x38e38e3903047825 */ /* 0x000fc600078e00ff */
[----:B------:R0:W-:Y:S01]  /*7660*/  @P1 SYNCS.ARRIVE.TRANS64.A1T0 RZ, [R0+URZ+0xa8], RZ ;  /* 0x0000a8ff00ff19a7 */ /* 0x0001e2000810003f */
[----:B------:R-:W-:Y:S02]  /*7670*/  ISETP.GE.U32.AND P1, PT, R25, 0x9, PT ;  /* 0x000000091900780c */ /* 0x000fe40003f26070 */
[----:B------:R-:W-:Y:S02]  /*7680*/  SHF.R.U32.HI R4, RZ, 0x1, R5 ;  /* 0x00000001ff047819 */ /* 0x000fe40000011605 */
[----:B0-----:R-:W-:-:S03]  /*7690*/  SEL R0, RZ, 0x1, !P0 ;  /* 0x00000001ff007807 */ /* 0x001fc60004000000 */
[----:B------:R-:W-:Y:S01]  /*76a0*/  IMAD R28, R4, -0x9, R3 ;  /* 0xfffffff7041c7824 */ /* 0x000fe200078e0203 */
[----:B------:R-:W-:Y:S02]  /*76b0*/  ISETP.GE.U32.AND P0, PT, R16, UR4, PT ;  /* 0x0000000410007c0c */ /* 0x000fe4000bf06070 */
[----:B------:R-:W-:Y:S02]  /*76c0*/  LOP3.LUT R27, R27, R0, RZ, 0x3c, !PT ;  /* 0x000000001b1b7212 */ /* 0x000fe400078e3cff */
[----:B------:R-:W-:Y:S02]  /*76d0*/  ISETP.GE.U32.AND.EX P0, PT, R17, UR5, PT, P0 ;  /* 0x0000000511007c0c */ /* 0x000fe4000bf06100 */
[----:B------:R-:W-:Y:S02]  /*76e0*/  @P1 LOP3.LUT R27, R27, 0x1, R4, 0x78, !PT ;  /* 0x000000011b1b1812 */ /* 0x000fe400078e7804 */
[----:B------:R-:W-:-:S09]  /*76f0*/  PRMT R0, RZ, 0x7610, R0 ;  /* 0x00007610ff007816 */ /* 0x000fd20000000000 */
[----:B------:R-:W-:Y:S05]  /*7700*/  @P0 BRA `(.L_x_125) ;  /* 0x00000004004c0947 */ /* 0x000fea0003800000 */
[----:B------:R-:W-:Y:S01]  /*7710*/  ULDC.64 UR4, c[0x0][0x628] ;  /* 0x00018a0000047ab9 */ /* 0x000fe20000000a00 */
[----:B------:R-:W0:Y:S01]  /*7720*/  S2R R10, SR_CTAID.X ;  /* 0x00000000000a7919 */ /* 0x000e220000002500 */
[----:B------:R-:W-:Y:S01]  /*7730*/  ISETP.NE.U32.AND P0, PT, RZ, UR4, PT ;  /* 0x00000004ff007c0c */ /* 0x000fe2000bf05070 */
[----:B------:R-:W-:Y:S01]  /*7740*/  ULDC UR7, c[0x0][0x630] ;  /* 0x00018c0000077ab9 */ /* 0x000fe20000000800 */
[----:B------:R-:W-:Y:S01]  /*7750*/  IMAD.MOV.U32 R4, RZ, RZ, R16 ;  /* 0x000000ffff047224 */ /* 0x000fe200078e0010 */
[----:B------:R-:W1:Y:S01]  /*7760*/  S2R R0, SR_CTAID.Y ;  /* 0x0000000000007919 */ /* 0x000e620000002600 */
[----:B------:R-:W-:Y:S01]  /*7770*/  ISETP.NE.AND.EX P0, PT, RZ, UR5, PT, P0 ;  /* 0x00000005ff007c0c */ /* 0x000fe2000bf05300 */
[----:B------:R-:W-:-:S12]  /*7780*/  IMAD.MOV.U32 R5, RZ, RZ, R17 ;  /* 0x000000ffff057224 */ /* 0x000fd800078e0011 */
[----:B------:R-:W-:Y:S05]  /*7790*/  @!P0 BRA `(.L_x_126) ;  /* 0x0000000000288947 */ /* 0x000fea0003800000 */
[----:B------:R-:W-:Y:S02]  /*77a0*/  ULDC UR6, c[0x0][0x634] ;  /* 0x00018d0000067ab9 */ /* 0x000fe40000000800 */
[----:B------:R-:W-:-:S05]  /*77b0*/  IADD3 R9, P0, R16, UR6, RZ ;  /* 0x0000000610097c10 */ /* 0x000fca000ff1e0ff */
[----:B------:R-:W-:-:S04]  /*77c0*/  IMAD.X R3, RZ, RZ, R17, P0 ;  /* 0x000000ffff037224 */ /* 0x000fc800000e0611 */
[----:B------:R-:W-:-:S04]  /*77d0*/  IMAD.WIDE.U32 R6, R3, UR4, RZ ;  /* 0x0000000403067c25 */ /* 0x000fc8000f8e00ff */
[----:B------:R-:W-:-:S04]  /*77e0*/  IMAD.WIDE.U32 R6, P0, R9, UR5, R6 ;  /* 0x0000000509067c25 */ /* 0x000fc8000f800006 */
[----:B------:R-:W-:-:S04]  /*77f0*/  IMAD.WIDE.U32 R8, R9, UR4, RZ ;  /* 0x0000000409087c25 */ /* 0x000fc8000f8e00ff */
[----:B------:R-:W-:Y:S01]  /*7800*/  IMAD.X R5, RZ, RZ, RZ, P0 ;  /* 0x000000ffff057224 */ /* 0x000fe200000e06ff */
[----:B------:R-:W-:Y:S01]  /*7810*/  IADD3 RZ, P0, R9, R6, RZ ;  /* 0x0000000609ff7210 */ /* 0x000fe20007f1e0ff */
[----:B------:R-:W-:-:S04]  /*7820*/  IMAD.MOV.U32 R4, RZ, RZ, R7 ;  /* 0x000000ffff047224 */ /* 0x000fc800078e0007 */
[----:B------:R-:W-:-:S08]  /*7830*/  IMAD.WIDE.U32.X R4, R3, UR5, R4, P0 ;  /* 0x0000000503047c25 */ /* 0x000fd000080e0404 */
.L_x_126:
[--C-:B------:R-:W-:Y:S01]  /*7840*/  SHF.R.U64 R29, R4, UR7, R5.reuse ;  /* 0x00000007041d7c19 */ /* 0x100fe20008001205 */
[----:B------:R-:W-:Y:S01]  /*7850*/  ULDC.64 UR4, c[0x0][0x620] ;  /* 0x0001880000047ab9 */ /* 0x000fe20000000a00 */
[----:B------:R-:W-:Y:S01]  /*7860*/  SHF.R.U32.HI R3, RZ, UR7, R5 ;  /* 0x00000007ff037c19 */ /* 0x000fe20008011605 */
[----:B------:R-:W2:Y:S01]  /*7870*/  LDC R15, c[0x0][0x144] ;  /* 0x00005100ff0f7b82 */ /* 0x000ea20000000800 */
[----:B------:R-:W-:Y:S01]  /*7880*/  IADD3 R6, P0, RZ, -R29, RZ ;  /* 0x8000001dff067210 */ /* 0x000fe20007f1e0ff */
[----:B------:R-:W-:Y:S01]  /*7890*/  ULDC.64 UR8, c[0x0][0x640] ;  /* 0x0001900000087ab9 */ /* 0x000fe20000000a00 */
[----:B0-----:R-:W-:Y:S01]  /*78a0*/  I2FP.F32.U32 R7, R10 ;  /* 0x0000000a00077245 */ /* 0x001fe20000201000 */
[----:B------:R-:W-:Y:S02]  /*78b0*/  ULDC UR6, c[0x0][0x608] ;  /* 0x0001820000067ab9 */ /* 0x000fe40000000800 */
[----:B------:R-:W-:Y:S01]  /*78c0*/  IMAD.X R3, RZ, RZ, ~R3, P0 ;  /* 0x000000ffff037224 */ /* 0x000fe200000e0e03 */
[----:B------:R-:W-:Y:S01]  /*78d0*/  ISETP.NE.U32.AND P0, PT, RZ, UR8, PT ;  /* 0x00000008ff007c0c */ /* 0x000fe2000bf05070 */
[----:B------:R-:W-:Y:S01]  /*78e0*/  IMAD.WIDE.U32 R4, R6, UR4, R16 ;  /* 0x0000000406047c25 */ /* 0x000fe2000f8e0010 */
[----:B------:R-:W0:Y:S02]  /*78f0*/  LDC R9, c[0x0][0x148] ;  /* 0x00005200ff097b82 */ /* 0x000e240000000800 */
[----:B------:R-:W-:Y:S01]  /*7900*/  ISETP.NE.AND.EX P0, PT, RZ, UR9, PT, P0 ;  /* 0x00000009ff007c0c */ /* 0x000fe2000bf05300 */
[----:B------:R-:W-:Y:S01]  /*7910*/  IMAD R3, R3, UR4, RZ ;  /* 0x0000000403037c24 */ /* 0x000fe2000f8e02ff */
[----:B------:R-:W-:-:S02]  /*7920*/  ULDC UR4, c[0x0][0x150] ;  /* 0x0000540000047ab9 */ /* 0x000fc40000000800 */
[----:B------:R-:W-:Y:S01]  /*7930*/  FMUL R7, R7, UR4 ;  /* 0x0000000407077c20 */ /* 0x000fe20008400000 */
[----:B------:R-:W-:Y:S01]  /*7940*/  IMAD R3, R6, UR5, R3 ;  /* 0x0000000506037c24 */ /* 0x000fe2000f8e0203 */
[----:B------:R-:W-:Y:S01]  /*7950*/  ULDC UR4, c[0x0][0x618] ;  /* 0x0001860000047ab9 */ /* 0x000fe20000000800 */
[----:B------:R-:W-:Y:S02]  /*7960*/  ULDC UR5, c[0x0][0x154] ;  /* 0x0000550000057ab9 */ /* 0x000fe40000000800 */
[----:B------:R-:W-:Y:S01]  /*7970*/  IMAD.IADD R5, R5, 0x1, R3 ;  /* 0x0000000105057824 */ /* 0x000fe200078e0203 */
[----:B------:R-:W3:Y:S04]  /*7980*/  F2I.U32.TRUNC.NTZ R7, R7 ;  /* 0x0000000700077305 */ /* 0x000ee8000020f000 */
[----:B------:R-:W-:-:S02]  /*7990*/  SHF.R.U64 R3, R4, UR4, R5 ;  /* 0x0000000404037c19 */ /* 0x000fc40008001205 */
[----:B-1----:R-:W-:-:S05]  /*79a0*/  I2FP.F32.U32 R4, R0 ;  /* 0x0000000000047245 */ /* 0x002fca0000201000 */
[----:B------:R-:W-:Y:S01]  /*79b0*/  FMUL R12, R4, UR5 ;  /* 0x00000005040c7c20 */ /* 0x000fe20008400000 */
[----:B------:R-:W-:Y:S01]  /*79c0*/  SHF.R.U32.HI R4, RZ, UR4, R5 ;  /* 0x00000004ff047c19 */ /* 0x000fe20008011605 */
[----:B------:R-:W-:Y:S01]  /*79d0*/  ULDC UR4, c[0x0][0x658] ;  /* 0x0001960000047ab9 */ /* 0x000fe20000000800 */
[----:B---3--:R-:W-:Y:S02]  /*79e0*/  IMAD.MOV R7, RZ, RZ, -R7 ;  /* 0x000000ffff077224 */ /* 0x008fe400078e0a07 */
[--C-:B------:R-:W-:Y:S01]  /*79f0*/  SHF.R.U64 R11, R3, UR6, R4.reuse ;  /* 0x00000006030b7c19 */ /* 0x100fe20008001204 */
[----:B------:R-:W1:Y:S01]  /*7a00*/  F2I.U32.TRUNC.NTZ R12, R12 ;  /* 0x0000000c000c7305 */ /* 0x000e62000020f000 */
[----:B------:R-:W-:Y:S01]  /*7a10*/  SHF.R.U32.HI R4, RZ, UR6, R4 ;  /* 0x00000006ff047c19 */ /* 0x000fe20008011604 */
[----:B--2---:R-:W-:-:S03]  /*7a20*/  IMAD R10, R15, R7, R10 ;  /* 0x000000070f0a7224 */ /* 0x004fc600078e020a */
[--C-:B------:R-:W-:Y:S02]  /*7a30*/  SHF.R.U64 R8, R11, UR4, R4.reuse ;  /* 0x000000040b087c19 */ /* 0x100fe40008001204 */
[----:B------:R-:W-:-:S03]  /*7a40*/  SHF.R.U32.HI R13, RZ, UR4, R4 ;  /* 0x00000004ff0d7c19 */ /* 0x000fc60008011604 */
[----:B------:R-:W-:Y:S02]  /*7a50*/  IMAD.MOV.U32 R4, RZ, RZ, R8 ;  /* 0x000000ffff047224 */ /* 0x000fe400078e0008 */
[----:B------:R-:W-:Y:S01]  /*7a60*/  IMAD.MOV.U32 R5, RZ, RZ, R13 ;  /* 0x000000ffff057224 */ /* 0x000fe200078e000d */
[----:B01----:R-:W-:Y:S06]  /*7a70*/  @!P0 BRA `(.L_x_127) ;  /* 0x0000000000288947 */ /* 0x003fec0003800000 */
[----:B------:R-:W-:Y:S02]  /*7a80*/  ULDC UR4, c[0x0][0x64c] ;  /* 0x0001930000047ab9 */ /* 0x000fe40000000800 */
[----:B------:R-:W-:-:S05]  /*7a90*/  IADD3 R5, P0, R8, UR4, RZ ;  /* 0x0000000408057c10 */ /* 0x000fca000ff1e0ff */
[----:B------:R-:W-:-:S04]  /*7aa0*/  IMAD.X R13, RZ, RZ, R13, P0 ;  /* 0x000000ffff0d7224 */ /* 0x000fc800000e060d */
[----:B------:R-:W-:-:S04]  /*7ab0*/  IMAD.WIDE.U32 R6, R13, UR8, RZ ;  /* 0x000000080d067c25 */ /* 0x000fc8000f8e00ff */
[----:B------:R-:W-:-:S04]  /*7ac0*/  IMAD.WIDE.U32 R6, P0, R5, UR9, R6 ;  /* 0x0000000905067c25 */ /* 0x000fc8000f800006 */
[----:B------:R-:W-:-:S04]  /*7ad0*/  IMAD.WIDE.U32 R4, R5, UR8, RZ ;  /* 0x0000000805047c25 */ /* 0x000fc8000f8e00ff */
[----:B------:R-:W-:Y:S01]  /*7ae0*/  IMAD.MOV.U32 R4, RZ, RZ, R7 ;  /* 0x000000ffff047224 */ /* 0x000fe200078e0007 */
[----:B------:R-:W-:Y:S01]  /*7af0*/  IADD3 RZ, P1, R5, R6, RZ ;  /* 0x0000000605ff7210 */ /* 0x000fe20007f3e0ff */
[----:B------:R-:W-:-:S04]  /*7b00*/  IMAD.X R5, RZ, RZ, RZ, P0 ;  /* 0x000000ffff057224 */ /* 0x000fc800000e06ff */
[----:B------:R-:W-:-:S08]  /*7b10*/  IMAD.WIDE.U32.X R4, R13, UR9, R4, P1 ;  /* 0x000000090d047c25 */ /* 0x000fd000088e0404 */
.L_x_127:
[----:B------:R-:W-:Y:S01]  /*7b20*/  ISETP.NE.AND P0, PT, R2, 0x1, PT ;  /* 0x000000010200780c */ /* 0x000fe20003f05270 */
[----:B------:R-:W-:Y:S01]  /*7b30*/  ULDC UR4, c[0x0][0x648] ;  /* 0x0001920000047ab9 */ /* 0x000fe20000000800 */
[----:B------:R-:W-:Y:S01]  /*7b40*/  LOP3.LUT R11, R11, UR42, RZ, 0xc0, !PT ;  /* 0x0000002a0b0b7c12 */ /* 0x000fe2000f8ec0ff */
[----:B------:R-:W-:Y:S01]  /*7b50*/  IMAD.MOV R12, RZ, RZ, -R12 ;  /* 0x000000ffff0c7224 */ /* 0x000fe200078e0a0c */
[----:B------:R-:W-:Y:S01]  /*7b60*/  SHF.R.U64 R4, R4, UR4, R5 ;  /* 0x0000000404047c19 */ /* 0x000fe20008001205 */
[----:B------:R-:W-:Y:S01]  /*7b70*/  ULDC UR4, c[0x0][0x638] ;  /* 0x00018e0000047ab9 */ /* 0x000fe20000000800 */
[----:B------:R-:W-:Y:S01]  /*7b80*/  LOP3.LUT R31, R3, UR40, RZ, 0xc0, !PT ;  /* 0x00000028031f7c12 */ /* 0x000fe2000f8ec0ff */
[----:B------:R-:W-:Y:S02]  /*7b90*/  ULDC UR5, c[0x0][0x610] ;  /* 0x0001840000057ab9 */ /* 0x000fe40000000800 */
[----:B------:R-:W-:Y:S02]  /*7ba0*/  IMAD.MOV R5, RZ, RZ, -R4 ;  /* 0x000000ffff057224 */ /* 0x000fe400078e0a04 */
[----:B------:R-:W-:-:S02]  /*7bb0*/  IMAD R11, R4, UR41, R11 ;  /* 0x00000029040b7c24 */ /* 0x000fc4000f8e020b */
[----:B------:R-:W-:Y:S02]  /*7bc0*/  @P0 IMAD R10, R9, R12, R0 ;  /* 0x0000000c090a0224 */ /* 0x000fe400078e0200 */
[----:B------:R-:W-:Y:S01]  /*7bd0*/  IMAD R8, R5, UR4, R8 ;  /* 0x0000000405087c24 */ /* 0x000fe2000f8e0208 */
[----:B------:R-:W-:Y:S01]  /*7be0*/  ULDC UR4, c[0x0][0x600] ;  /* 0x0001800000047ab9 */ /* 0x000fe20000000800 */
[----:B------:R-:W-:Y:S02]  /*7bf0*/  IMAD R10, R11, UR5, R10 ;  /* 0x000000050b0a7c24 */ /* 0x000fe4000f8e020a */
[----:B------:R-:W-:Y:S02]  /*7c00*/  IMAD R31, R8, UR4, R31 ;  /* 0x00000004081f7c24 */ /* 0x000fe4000f8e021f */
[----:B------:R-:W-:-:S03]  /*7c10*/  IMAD.MOV.U32 R0, RZ, RZ, 0x1 ;  /* 0x00000001ff007424 */ /* 0x000fc600078e00ff */
[----:B------:R-:W-:Y:S02]  /*7c20*/  SEL R30, R31, R10, !P0 ;  /* 0x0000000a1f1e7207 */ /* 0x000fe40004000000 */
[----:B------:R-:W-:-:S07]  /*7c30*/  SEL R31, R10, R31, !P0 ;  /* 0x0000001f0a1f7207 */ /* 0x000fce0004000000 */
.L_x_125:
[----:B------:R-:W-:Y:S05]  /*7c40*/  BSYNC B0 ;  /* 0x0000000000007941 */ /* 0x000fea0003800000 */
.L_x_124:
[----:B------:R-:W-:-:S13]  /*7c50*/  LOP3.LUT P0, RZ, R0, 0xff, RZ, 0xc0, !PT ;  /* 0x000000ff00ff7812 */ /* 0x000fda000780c0ff */
[----:B------:R-:W-:Y:S05]  /*7c60*/  @P0 BRA `(.L_x_128) ;  /* 0xfffffff000880947 */ /* 0x000fea000383ffff */
[----:B------:R-:W-:Y:S05]  /*7c70*/  BSYNC B7 ;  /* 0x0000000000077941 */ /* 0x000fea0003800000 */
.L_x_114:
[----:B------:R-:W-:-:S03]  /*7c80*/  UMOV UR4, 0xffffffff ;  /* 0xffffffff00047882 */ /* 0x000fc60000000000 */
[----:B------:R-:W-:Y:S05]  /*7c90*/  BRA.DIV UR4, `(.L_x_129) ;  /* 0x0000000604f87947 */ /* 0x000fea000b800000 */
[----:B------:R-:W-:-:S13]  /*7ca0*/  ELECT P6, URZ, PT ;  /* 0x00000000003f782f */ /* 0x000fda00038c0000 */
.L_x_150:
[----:B------:R-:W-:Y:S04]  /*7cb0*/  BSSY B0, `(.L_x_130) ;  /* 0x0000058000007945 */ /* 0x000fe80003800000 */
[----:B------:R-:W-:Y:S05]  /*7cc0*/  @!P6 BRA `(.L_x_131) ;  /* 0x000000040058e947 */ /* 0x000fea0003800000 */
[----:B------:R-:W-:-:S04]  /*7cd0*/  LOP3.LUT R19, R19, 0x2, RZ, 0xfc, !PT ;  /* 0x0000000213137812 */ /* 0x000fc800078efcff */
[----:B------:R-:W-:-:S13]  /*7ce0*/  ISETP.NE.AND P0, PT, R19, 0x3, PT ;  /* 0x000000031300780c */ /* 0x000fda0003f05270 */
[----:B------:R-:W-:Y:S05]  /*7cf0*/  @!P0 BRA `(.L_x_132) ;  /* 0x0000000000048947 */ /* 0x000fea0003800000 */
[----:B------:R-:W-:Y:S01]  /*7d00*/  BPT.TRAP 0x1 ;  /* 0x000000040000795c */ /* 0x000fe20000300000 */
.L_x_132:
[----:B------:R-:W0:Y:S01]  /*7d10*/  S2R R3, SR_CgaCtaId ;  /* 0x0000000000037919 */ /* 0x000e220000008800 */
[----:B------:R-:W-:Y:S02]  /*7d20*/  MOV R0, 0x400 ;  /* 0x0000040000007802 */ /* 0x000fe40000000f00 */
[----:B------:R-:W-:Y:S02]  /*7d30*/  SHF.L.U32 R2, R27, 0x1f, RZ ;  /* 0x0000001f1b027819 */ /* 0x000fe400000006ff */
[----:B0-----:R-:W-:-:S05]  /*7d40*/  LEA R3, R3, R0, 0x18 ;  /* 0x0000000003037211 */ /* 0x001fca00078ec0ff */
[----:B------:R-:W-:-:S04]  /*7d50*/  VIADD R3, R3, 0x48 ;  /* 0x0000004803037836 */ /* 0x000fc80000000000 */
[C---:B------:R-:W-:Y:S02]  /*7d60*/  IMAD R5, R28.reuse, 0x8, R3 ;  /* 0x000000081c057824 */ /* 0x040fe400078e0203 */
[----:B------:R-:W-:Y:S02]  /*7d70*/  VIADD R28, R28, 0x1 ;  /* 0x000000011c1c7836 */ /* 0x000fe40000000000 */
[----:B------:R-:W0:Y:S03]  /*7d80*/  SYNCS.PHASECHK.TRANS64.TRYWAIT P0, [R5+URZ], R2 ;  /* 0x00000002050075a7 */ /* 0x000e26000800017f */
[----:B------:R-:W-:-:S04]  /*7d90*/  ISETP.NE.AND P1, PT, R28, 0x9, PT ;  /* 0x000000091c00780c */ /* 0x000fc80003f25270 */
[----:B------:R-:W-:Y:S02]  /*7da0*/  SEL R0, RZ, 0x1, P1 ;  /* 0x00000001ff007807 */ /* 0x000fe40000800000 */
[----:B------:R-:W-:Y:S02]  /*7db0*/  SEL R28, R28, RZ, P1 ;  /* 0x000000ff1c1c7207 */ /* 0x000fe40000800000 */
[----:B------:R-:W-:-:S03]  /*7dc0*/  LOP3.LUT R27, R27, R0, RZ, 0x3c, !PT ;  /* 0x000000001b1b7212 */ /* 0x000fc600078e3cff */
[----:B------:R-:W-:Y:S01]  /*7dd0*/  IMAD R7, R28, 0x8, R3 ;  /* 0x000000081c077824 */ /* 0x000fe200078e0203 */
[----:B------:R-:W-:Y:S01]  /*7de0*/  SHF.L.U32 R4, R27, 0x1f, RZ ;  /* 0x0000001f1b047819 */ /* 0x000fe200000006ff */
[----:B0-----:R-:W-:Y:S06]  /*7df0*/  @!P0 BRA `(.L_x_133) ;  /* 0x0000000400c08947 */ /* 0x001fec0003800000 */
.L_x_151:
[----:B------:R-:W1:Y:S01]  /*7e00*/  SYNCS.PHASECHK.TRANS64.TRYWAIT P0, [R7+URZ], R4 ;  /* 0x00000004070075a7 */ /* 0x000e62000800017f */
[----:B------:R-:W-:-:S05]  /*7e10*/  VIADD R0, R28, 0x1 ;  /* 0x000000011c007836 */ /* 0x000fca0000000000 */
[----:B------:R-:W-:-:S04]  /*7e20*/  ISETP.NE.AND P1, PT, R0, 0x9, PT ;  /* 0x000000090000780c */ /* 0x000fc80003f25270 */
[----:B0-----:R-:W-:Y:S02]  /*7e30*/  SEL R2, RZ, 0x1, P1 ;  /* 0x00000001ff027807 */ /* 0x001fe40000800000 */
[----:B------:R-:W-:Y:S02]  /*7e40*/  SEL R0, R0, RZ, P1 ;  /* 0x000000ff00007207 */ /* 0x000fe40000800000 */
[----:B------:R-:W-:-:S03]  /*7e50*/  LOP3.LUT R27, R27, R2, RZ, 0x3c, !PT ;  /* 0x000000021b1b7212 */ /* 0x000fc600078e3cff */
[----:B------:R-:W-:Y:S01]  /*7e60*/  IMAD R6, R0, 0x8, R3 ;  /* 0x0000000800067824 */ /* 0x000fe200078e0203 */
[----:B------:R-:W-:Y:S01]  /*7e70*/  SHF.L.U32 R5, R27, 0x1f, RZ ;  /* 0x0000001f1b057819 */ /* 0x000fe200000006ff */
[----:B-1----:R-:W-:Y:S06]  /*7e80*/  @!P0 BRA `(.L_x_134) ;  /* 0x0000000400b08947 */ /* 0x002fec0003800000 */
.L_x_152:
[----:B------:R-:W1:Y:S01]  /*7e90*/  SYNCS.PHASECHK.TRANS64.TRYWAIT P0, [R6+URZ], R5 ;  /* 0x00000005060075a7 */ /* 0x000e62000800017f */
[----:B------:R-:W-:-:S05]  /*7ea0*/  VIADD R0, R0, 0x1 ;  /* 0x0000000100007836 */ /* 0x000fca0000000000 */
[----:B------:R-:W-:-:S04]  /*7eb0*/  ISETP.NE.AND P1, PT, R0, 0x9, PT ;  /* 0x000000090000780c */ /* 0x000fc80003f25270 */
[----:B------:R-:W-:Y:S02]  /*7ec0*/  SEL R2, RZ, 0x1, P1 ;  /* 0x00000001ff027807 */ /* 0x000fe40000800000 */
[----:B------:R-:W-:Y:S02]  /*7ed0*/  SEL R0, R0, RZ, P1 ;  /* 0x000000ff00007207 */ /* 0x000fe40000800000 */
[----:B------:R-:W-:-:S03]  /*7ee0*/  LOP3.LUT R27, R27, R2, RZ, 0x3c, !PT ;  /* 0x000000021b1b7212 */ /* 0x000fc600078e3cff */
[----:B0-----:R-:W-:Y:S01]  /*7ef0*/  IMAD R7, R0, 0x8, R3 ;  /* 0x0000000800077824 */ /* 0x001fe200078e0203 */
[----:B------:R-:W-:Y:S01]  /*7f00*/  SHF.L.U32 R4, R27, 0x1f, RZ ;  /* 0x0000001f1b047819 */ /* 0x000fe200000006ff */
[----:B-1----:R-:W-:Y:S06]  /*7f10*/  @!P0 BRA `(.L_x_135) ;  /* 0x0000000400a08947 */ /* 0x002fec0003800000 */
.L_x_153:
        /* <DEDUP_REMOVED lines=9> */
.L_x_154:
        /* <DEDUP_REMOVED lines=9> */
.L_x_155:
        /* <DEDUP_REMOVED lines=9> */
.L_x_156:
        /* <DEDUP_REMOVED lines=9> */
.L_x_157:
[----:B------:R-:W1:Y:S01]  /*8160*/  SYNCS.PHASECHK.TRANS64.TRYWAIT P0, [R7+URZ], R4 ;  /* 0x00000004070075a7 */ /* 0x000e62000800017f */
[----:B------:R-:W-:-:S05]  /*8170*/  VIADD R0, R0, 0x1 ;  /* 0x0000000100007836 */ /* 0x000fca0000000000 */
[----:B------:R-:W-:-:S04]  /*8180*/  ISETP.NE.AND P1, PT, R0, 0x9, PT ;  /* 0x000000090000780c */ /* 0x000fc80003f25270 */
[----:B------:R-:W-:Y:S02]  /*8190*/  SEL R2, RZ, 0x1, P1 ;  /* 0x00000001ff027807 */ /* 0x000fe40000800000 */
[----:B------:R-:W-:Y:S02]  /*81a0*/  SEL R0, R0, RZ, P1 ;  /* 0x000000ff00007207 */ /* 0x000fe40000800000 */
[----:B------:R-:W-:Y:S01]  /*81b0*/  LOP3.LUT R2, R27, R2, RZ, 0x3c, !PT ;  /* 0x000000021b027212 */ /* 0x000fe200078e3cff */
[----:B-1----:R-:W-:Y:S06]  /*81c0*/  @!P0 BRA `(.L_x_140) ;  /* 0x0000000400588947 */ /* 0x002fec0003800000 */
.L_x_158:
[----:B------:R-:W-:Y:S01]  /*81d0*/  IMAD R3, R0, 0x8, R3 ;  /* 0x0000000800037824 */ /* 0x000fe200078e0203 */
[----:B------:R-:W-:-:S07]  /*81e0*/  SHF.L.U32 R0, R2, 0x1f, RZ ;  /* 0x0000001f02007819 */ /* 0x000fce00000006ff */
.L_x_141:
[----:B--2---:R2:W3:Y:S02]  /*81f0*/  SYNCS.PHASECHK.TRANS64.TRYWAIT P0, [R3+URZ], R0 ;  /* 0x00000000030075a7 */ /* 0x0044e4000800017f */
[----:B---3--:R-:W-:Y:S05]  /*8200*/  @!P0 NANOSLEEP.SYNCS 0x989680 ;  /* 0x009896800000895d */ /* 0x008fea0003900000 */
[----:B------:R-:W3:Y:S02]  /*8210*/  @!P0 SYNCS.PHASECHK.TRANS64 P0, [R3+URZ], R0 ;  /* 0x00000000030085a7 */ /* 0x000ee4000800007f */
[----:B---3--:R-:W-:Y:S05]  /*8220*/  @!P0 BRA `(.L_x_141) ;  /* 0xfffffffc00f08947 */ /* 0x008fea000383ffff */
.L_x_131:
[----:B------:R-:W-:Y:S05]  /*8230*/  BSYNC B0 ;  /* 0x0000000000007941 */ /* 0x000fea0003800000 */
.L_x_130:
[----:B------:R-:W-:Y:S05]  /*8240*/  EXIT ;  /* 0x000000000000794d */ /* 0x000fea0003800000 */
.L_x_17:
[----:B------:R-:W-:Y:S02]  /*8250*/  IMAD.MOV.U32 R12, RZ, RZ, RZ ;  /* 0x000000ffff0c7224 */ /* 0x000fe400078e00ff */
[----:B------:R-:W-:Y:S02]  /*8260*/  IMAD.MOV.U32 R11, RZ, RZ, 0x1f ;  /* 0x0000001fff0b7424 */ /* 0x000fe400078e00ff */
[----:B------:R-:W-:-:S07]  /*8270*/  IMAD.MOV.U32 R15, RZ, RZ, -0x1 ;  /* 0xffffffffff0f7424 */ /* 0x000fce00078e00ff */
[----:B012--5:R-:W-:Y:S05]  /*8280*/  WARPSYNC.COLLECTIVE R15, `(.L_x_142) ;  /* 0x000000000f087348 */ /* 0x027fea0003c00000 */
[----:B------:R3:W4:Y:S02]  /*8290*/  SHFL.IDX P6, R14, R13, R12, R11 ;  /* 0x0000000c0d0e7389 */ /* 0x00072400000c000b */
[----:B012345:R-:W-:Y:S01]  /*82a0*/  ENDCOLLECTIVE ;  /* 0x000000000000791b */ /* 0x03ffe20003800000 */
.L_x_142:
[----:B------:R-:W-:Y:S05]  /*82b0*/  BRA `(.L_x_143) ;  /* 0xffffff9000507947 */ /* 0x000fea000383ffff */
.L_x_21:
[----:B-1----:R1:W3:Y:S02]  /*82c0*/  SYNCS.PHASECHK.TRANS64.TRYWAIT P1, [R4+URZ], R3 ;  /* 0x00000003040075a7 */ /* 0x0022e4000802017f */
[----:B---3--:R-:W-:Y:S05]  /*82d0*/  @!P1 NANOSLEEP.SYNCS 0x989680 ;  /* 0x009896800000995d */ /* 0x008fea0003900000 */
[----:B------:R-:W3:Y:S02]  /*82e0*/  @!P1 SYNCS.PHASECHK.TRANS64 P1, [R4+URZ], R3 ;  /* 0x00000003040095a7 */ /* 0x000ee4000802007f */
[----:B---3--:R-:W-:Y:S05]  /*82f0*/  @!P1 BRA `(.L_x_21) ;  /* 0xfffffffc00f09947 */ /* 0x008fea000383ffff */
[----:B------:R-:W-:Y:S05]  /*8300*/  BRA `(.L_x_20) ;  /* 0xffffff90007c7947 */ /* 0x000fea000383ffff */
.L_x_26:
[----:B0-----:R0:W1:Y:S02]  /*8310*/  SYNCS.PHASECHK.TRANS64.TRYWAIT P1, [R6+URZ], R73 ;  /* 0x00000049060075a7 */ /* 0x001064000802017f */
[----:B-1----:R-:W-:Y:S05]  /*8320*/  @!P1 NANOSLEEP.SYNCS 0x989680 ;  /* 0x009896800000995d */ /* 0x002fea0003900000 */
[----:B------:R-:W1:Y:S02]  /*8330*/  @!P1 SYNCS.PHASECHK.TRANS64 P1, [R6+URZ], R73 ;  /* 0x00000049060095a7 */ /* 0x000e64000802007f */
[----:B-1----:R-:W-:Y:S05]  /*8340*/  @!P1 BRA `(.L_x_26) ;  /* 0xfffffffc00f09947 */ /* 0x002fea000383ffff */
[----:B------:R-:W-:Y:S05]  /*8350*/  BRA `(.L_x_25) ;  /* 0xffffff9c00447947 */ /* 0x000fea000383ffff */
.L_x_34:
[----:B0-----:R0:W1:Y:S02]  /*8360*/  SYNCS.PHASECHK.TRANS64.TRYWAIT P1, [R21+URZ], R76 ;  /* 0x0000004c150075a7 */ /* 0x001064000802017f */
[----:B-1----:R-:W-:Y:S05]  /*8370*/  @!P1 NANOSLEEP.SYNCS 0x989680 ;  /* 0x009896800000995d */ /* 0x002fea0003900000 */
[----:B------:R-:W1:Y:S02]  /*8380*/  @!P1 SYNCS.PHASECHK.TRANS64 P1, [R21+URZ], R76 ;  /* 0x0000004c150095a7 */ /* 0x000e64000802007f */
[----:B-1----:R-:W-:Y:S05]  /*8390*/  @!P1 BRA `(.L_x_34) ;  /* 0xfffffffc00f09947 */ /* 0x002fea000383ffff */
[----:B------:R-:W-:Y:S05]  /*83a0*/  BRA `(.L_x_33) ;  /* 0xffffffa400f07947 */ /* 0x000fea000383ffff */
.L_x_115:
[----:B------:R-:W-:Y:S01]  /*83b0*/  BSSY B0, `(.L_x_144) ;  /* 0x0000006000007945 */ /* 0x000fe20003800000 */
[----:B------:R-:W-:-:S07]  /*83c0*/  IMAD.MOV.U32 R15, RZ, RZ, -0x1 ;  /* 0xffffffffff0f7424 */ /* 0x000fce00078e00ff */
[----:B------:R-:W-:Y:S05]  /*83d0*/  WARPSYNC.COLLECTIVE R15, `(.L_x_145) ;  /* 0x000000000f0c7348 */ /* 0x000fea0003c00000 */
[----:B------:R-:W-:Y:S02]  /*83e0*/  ELECT P6, UR62, PT ;  /* 0x00000000003e782f */ /* 0x000fe400038c0000 */
[----:B------:R-:W-:Y:S01]  /*83f0*/  MOV R14, UR62 ;  /* 0x0000003e000e7c02 */ /* 0x000fe20008000f00 */
[----:B------:R-:W-:Y:S10]  /*8400*/  ENDCOLLECTIVE ;  /* 0x000000000000791b */ /* 0x000ff40003800000 */
.L_x_145:
[----:B------:R-:W-:Y:S05]  /*8410*/  BSYNC B0 ;  /* 0x0000000000007941 */ /* 0x000fea0003800000 */
.L_x_144:
[----:B------:R-:W-:Y:S05]  /*8420*/  BRA `(.L_x_146) ;  /* 0xffffffe800a47947 */ /* 0x000fea000383ffff */
.L_x_120:
[----:B0-----:R0:W2:Y:S02]  /*8430*/  SYNCS.PHASECHK.TRANS64.TRYWAIT P0, [R7+URZ+0x48], R4 ;  /* 0x00004804070075a7 */ /* 0x0010a4000800017f */
[----:B--2---:R-:W-:Y:S05]  /*8440*/  @!P0 NANOSLEEP.SYNCS 0x989680 ;  /* 0x009896800000895d */ /* 0x004fea0003900000 */
[----:B------:R-:W2:Y:S02]  /*8450*/  @!P0 SYNCS.PHASECHK.TRANS64 P0, [R7+URZ+0x48], R4 ;  /* 0x00004804070085a7 */ /* 0x000ea4000800007f */
[----:B--2---:R-:W-:Y:S05]  /*8460*/  @!P0 BRA `(.L_x_120) ;  /* 0xfffffffc00f08947 */ /* 0x004fea000383ffff */
[----:B------:R-:W-:Y:S05]  /*8470*/  BRA `(.L_x_147) ;  /* 0xffffffec007c7947 */ /* 0x000fea000383ffff */
.L_x_129:
[----:B------:R-:W-:Y:S01]  /*8480*/  BSSY B0, `(.L_x_148) ;  /* 0x0000006000007945 */ /* 0x000fe20003800000 */
[----:B------:R-:W-:-:S07]  /*8490*/  IMAD.MOV.U32 R15, RZ, RZ, -0x1 ;  /* 0xffffffffff0f7424 */ /* 0x000fce00078e00ff */
[----:B------:R-:W-:Y:S05]  /*84a0*/  WARPSYNC.COLLECTIVE R15, `(.L_x_149) ;  /* 0x000000000f0c7348 */ /* 0x000fea0003c00000 */
[----:B------:R-:W-:Y:S02]  /*84b0*/  ELECT P6, UR62, PT ;  /* 0x00000000003e782f */ /* 0x000fe400038c0000 */
[----:B------:R-:W-:Y:S01]  /*84c0*/  MOV R14, UR62 ;  /* 0x0000003e000e7c02 */ /* 0x000fe20008000f00 */
[----:B------:R-:W-:Y:S10]  /*84d0*/  ENDCOLLECTIVE ;  /* 0x000000000000791b */ /* 0x000ff40003800000 */
.L_x_149:
[----:B------:R-:W-:Y:S05]  /*84e0*/  BSYNC B0 ;  /* 0x0000000000007941 */ /* 0x000fea0003800000 */
.L_x_148:
[----:B------:R-:W-:Y:S05]  /*84f0*/  BRA `(.L_x_150) ;  /* 0xfffffff400ec7947 */ /* 0x000fea000383ffff */
.L_x_133:
[----:B0-----:R0:W1:Y:S02]  /*8500*/  SYNCS.PHASECHK.TRANS64.TRYWAIT P0, [R5+URZ], R2 ;  /* 0x00000002050075a7 */ /* 0x001064000800017f */
[----:B-1----:R-:W-:Y:S05]  /*8510*/  @!P0 NANOSLEEP.SYNCS 0x989680 ;  /* 0x009896800000895d */ /* 0x002fea0003900000 */
[----:B------:R-:W1:Y:S02]  /*8520*/  @!P0 SYNCS.PHASECHK.TRANS64 P0, [R5+URZ], R2 ;  /* 0x00000002050085a7 */ /* 0x000e64000800007f */
[----:B-1----:R-:W-:Y:S05]  /*8530*/  @!P0 BRA `(.L_x_133) ;  /* 0xfffffffc00f08947 */ /* 0x002fea000383ffff */
[----:B------:R-:W-:Y:S05]  /*8540*/  BRA `(.L_x_151) ;  /* 0xfffffff8002c7947 */ /* 0x000fea000383ffff */
.L_x_134:
[----:B0-----:R0:W1:Y:S02]  /*8550*/  SYNCS.PHASECHK.TRANS64.TRYWAIT P0, [R7+URZ], R4 ;  /* 0x00000004070075a7 */ /* 0x001064000800017f */
[----:B-1----:R-:W-:Y:S05]  /*8560*/  @!P0 NANOSLEEP.SYNCS 0x989680 ;  /* 0x009896800000895d */ /* 0x002fea0003900000 */
[----:B------:R-:W1:Y:S02]  /*8570*/  @!P0 SYNCS.PHASECHK.TRANS64 P0, [R7+URZ], R4 ;  /* 0x00000004070085a7 */ /* 0x000e64000800007f */
[----:B-1----:R-:W-:Y:S05]  /*8580*/  @!P0 BRA `(.L_x_134) ;  /* 0xfffffffc00f08947 */ /* 0x002fea000383ffff */
[----:B------:R-:W-:Y:S05]  /*8590*/  BRA `(.L_x_152) ;  /* 0xfffffff8003c7947 */ /* 0x000fea000383ffff */
.L_x_135:
[----:B0-----:R0:W1:Y:S02]  /*85a0*/  SYNCS.PHASECHK.TRANS64.TRYWAIT P0, [R6+URZ], R5 ;  /* 0x00000005060075a7 */ /* 0x001064000800017f */
[----:B-1----:R-:W-:Y:S05]  /*85b0*/  @!P0 NANOSLEEP.SYNCS 0x989680 ;  /* 0x009896800000895d */ /* 0x002fea0003900000 */
[----:B------:R-:W1:Y:S02]  /*85c0*/  @!P0 SYNCS.PHASECHK.TRANS64 P0, [R6+URZ], R5 ;  /* 0x00000005060085a7 */ /* 0x000e64000800007f */
[----:B-1----:R-:W-:Y:S05]  /*85d0*/  @!P0 BRA `(.L_x_135) ;  /* 0xfffffffc00f08947 */ /* 0x002fea000383ffff */
[----:B------:R-:W-:Y:S05]  /*85e0*/  BRA `(.L_x_153) ;  /* 0xfffffff8004c7947 */ /* 0x000fea000383ffff */
.L_x_136:
[----:B0-----:R0:W1:Y:S02]  /*85f0*/  SYNCS.PHASECHK.TRANS64.TRYWAIT P0, [R7+URZ], R4 ;  /* 0x00000004070075a7 */ /* 0x001064000800017f */
[----:B-1----:R-:W-:Y:S05]  /*8600*/  @!P0 NANOSLEEP.SYNCS 0x989680 ;  /* 0x009896800000895d */ /* 0x002fea0003900000 */
[----:B------:R-:W1:Y:S02]  /*8610*/  @!P0 SYNCS.PHASECHK.TRANS64 P0, [R7+URZ], R4 ;  /* 0x00000004070085a7 */ /* 0x000e64000800007f */
[----:B-1----:R-:W-:Y:S05]  /*8620*/  @!P0 BRA `(.L_x_136) ;  /* 0xfffffffc00f08947 */ /* 0x002fea000383ffff */
[----:B------:R-:W-:Y:S05]  /*8630*/  BRA `(.L_x_154) ;  /* 0xfffffff8005c7947 */ /* 0x000fea000383ffff */
.L_x_137:
[----:B0-----:R0:W1:Y:S02]  /*8640*/  SYNCS.PHASECHK.TRANS64.TRYWAIT P0, [R6+URZ], R5 ;  /* 0x00000005060075a7 */ /* 0x001064000800017f */
[----:B-1----:R-:W-:Y:S05]  /*8650*/  @!P0 NANOSLEEP.SYNCS 0x989680 ;  /* 0x009896800000895d */ /* 0x002fea0003900000 */
[----:B------:R-:W1:Y:S02]  /*8660*/  @!P0 SYNCS.PHASECHK.TRANS64 P0, [R6+URZ], R5 ;  /* 0x00000005060085a7 */ /* 0x000e64000800007f */
[----:B-1----:R-:W-:Y:S05]  /*8670*/  @!P0 BRA `(.L_x_137) ;  /* 0xfffffffc00f08947 */ /* 0x002fea000383ffff */
[----:B------:R-:W-:Y:S05]  /*8680*/  BRA `(.L_x_155) ;  /* 0xfffffff8006c7947 */ /* 0x000fea000383ffff */
.L_x_138:
[----:B0-----:R0:W1:Y:S02]  /*8690*/  SYNCS.PHASECHK.TRANS64.TRYWAIT P0, [R7+URZ], R4 ;  /* 0x00000004070075a7 */ /* 0x001064000800017f */
[----:B-1----:R-:W-:Y:S05]  /*86a0*/  @!P0 NANOSLEEP.SYNCS 0x989680 ;  /* 0x009896800000895d */ /* 0x002fea0003900000 */
[----:B------:R-:W1:Y:S02]  /*86b0*/  @!P0 SYNCS.PHASECHK.TRANS64 P0, [R7+URZ], R4 ;  /* 0x00000004070085a7 */ /* 0x000e64000800007f */
[----:B-1----:R-:W-:Y:S05]  /*86c0*/  @!P0 BRA `(.L_x_138) ;  /* 0xfffffffc00f08947 */ /* 0x002fea000383ffff */
[----:B------:R-:W-:Y:S05]  /*86d0*/  BRA `(.L_x_156) ;  /* 0xfffffff8007c7947 */ /* 0x000fea000383ffff */
.L_x_139:
[----:B0-----:R0:W1:Y:S02]  /*86e0*/  SYNCS.PHASECHK.TRANS64.TRYWAIT P0, [R6+URZ], R5 ;  /* 0x00000005060075a7 */ /* 0x001064000800017f */
[----:B-1----:R-:W-:Y:S05]  /*86f0*/  @!P0 NANOSLEEP.SYNCS 0x989680 ;  /* 0x009896800000895d */ /* 0x002fea0003900000 */
[----:B------:R-:W1:Y:S02]  /*8700*/  @!P0 SYNCS.PHASECHK.TRANS64 P0, [R6+URZ], R5 ;  /* 0x00000005060085a7 */ /* 0x000e64000800007f */
[----:B-1----:R-:W-:Y:S05]  /*8710*/  @!P0 BRA `(.L_x_139) ;  /* 0xfffffffc00f08947 */ /* 0x002fea000383ffff */
[----:B------:R-:W-:Y:S05]  /*8720*/  BRA `(.L_x_157) ;  /* 0xfffffff8008c7947 */ /* 0x000fea000383ffff */
.L_x_140:
[----:B-1----:R1:W2:Y:S02]  /*8730*/  SYNCS.PHASECHK.TRANS64.TRYWAIT P0, [R7+URZ], R4 ;  /* 0x00000004070075a7 */ /* 0x0022a4000800017f */
[----:B--2---:R-:W-:Y:S05]  /*8740*/  @!P0 NANOSLEEP.SYNCS 0x989680 ;  /* 0x009896800000895d */ /* 0x004fea0003900000 */
[----:B------:R-:W2:Y:S02]  /*8750*/  @!P0 SYNCS.PHASECHK.TRANS64 P0, [R7+URZ], R4 ;  /* 0x00000004070085a7 */ /* 0x000ea4000800007f */
[----:B--2---:R-:W-:Y:S05]  /*8760*/  @!P0 BRA `(.L_x_140) ;  /* 0xfffffffc00f08947 */ /* 0x004fea000383ffff */
[----:B------:R-:W-:Y:S05]  /*8770*/  BRA `(.L_x_158) ;  /* 0xfffffff800947947 */ /* 0x000fea000383ffff */
.L_x_159:
[----:B------:R-:W-:-:S00]  /*8780*/  BRA `(.L_x_159) ;  /* 0xfffffffc00fc7947 */ /* 0x000fc0000383ffff */
[----:B------:R-:W-:-:S00]  /*8790*/  NOP ;  /* 0x0000000000007918 */ /* 0x000fc00000000000 */
        /* <DEDUP_REMOVED lines=14> */
.L_x_160:


//--------------------- .nv.global.init           --------------------------
	.section	.nv.global.init,"aw",@progbits
.nv.global.init:
	.type		$str$24,@object
	.size		$str$24,($str$25 - $str$24)
$str$24:
        /*0000*/ 	.byte	0x28, 0x61, 0x64, 0x64, 0x72, 0x65, 0x73, 0x73, 0x20, 0x26, 0x20, 0x6d, 0x61, 0x73, 0x6b, 0x29
        /*0010*/ 	.byte	0x20, 0x3d, 0x3d, 0x20, 0x30, 0x00
	.type		$str$25,@object
	.size		$str$25,(__unnamed_2 - $str$25)
$str$25:
        /*0016*/ 	.byte	0x2f, 0x74, 0x6d, 0x70, 0x2f, 0x63, 0x75, 0x74, 0x6c, 0x61, 0x73, 0x73, 0x5f, 0x73, 0x77, 0x65
        /*0026*/ 	.byte	0x65, 0x70, 0x5f, 0x73, 0x72, 0x63, 0x2f, 0x69, 0x6e, 0x63, 0x6c, 0x75, 0x64, 0x65, 0x2f, 0x63
        /*0036*/ 	.byte	0x75, 0x74, 0x65, 0x2f, 0x70, 0x6f, 0x69, 0x6e, 0x74, 0x65, 0x72, 0x5f, 0x66, 0x6c, 0x61, 0x67
        /*0046*/ 	.byte	0x67, 0x65, 0x64, 0x2e, 0x68, 0x70, 0x70, 0x00
	.type		__unnamed_2,@object
	.size		__unnamed_2,(__unnamed_1 - __unnamed_2)
__unnamed_2:
        /*004e*/ 	.byte	0x61, 0x75, 0x74, 0x6f, 0x20, 0x63, 0x75, 0x74, 0x65, 0x3a, 0x3a, 0x61, 0x73, 0x5f, 0x70, 0x6f
        /* <DEDUP_REMOVED lines=28> */
        /*021e*/ 	.byte	0x5d, 0x00
	.type		__unnamed_1,@object
	.size		__unnamed_1,(.L_0 - __unnamed_1)
__unnamed_1:
        /* <DEDUP_REMOVED lines=29> */
        /*03f0*/ 	.byte	0x20, 0x26, 0x5d, 0x00
.L_0:


//--------------------- .nv.shared._ZN7cutlass13device_kernelINS_4gemm6kernel13GemmUniversalIN4cute5tupleIJiiiiEEENS1_10collective13CollectiveMmaINS1_39MainloopSm90TmaGmmaRmemAWarpSpecializedILi9ENS5_IJNS4_1CILi1EEESB_SB_EEENS1_35KernelTmaWarpSpecializedCooperativeEEENS5_IJNSA_ILi128EEENSA_ILi64EEESF_EEENS_12float_e4m3_tENS5_IJlSB_lEEENS_12float_e5m2_tENS5_IJSB_llEEENS4_8TiledMMAINS4_8MMA_AtomIJNS4_4SM904GMMA30MMA_64x64x32_F32E5M2E4M3_RS_TNILNSP_7ScaleInE1ELSR_1EEEEEENS4_6LayoutINS5_IJNSA_ILi2EEESB_SB_EEENS5_IJSB_NSA_ILi0EEESX_EEEEENS5_IJNS4_10UnderscoreES10_S10_EEEEENS4_13SM90_TMA_LOADENS4_14ComposedLayoutINS4_7SwizzleILi3ELi4ELi3EEENS4_18smem_ptr_flag_bitsILi8EEENSU_INS5_IJNSA_ILi8EEESF_EEENS5_IJSF_SB_EEEEEEEvNS4_8identityES13_NS14_INS15_ILi2ELi4ELi3EEES18_NSU_INS5_IJSG_S19_EEENS5_IJSB_SG_EEEEEEENS4_9Copy_AtomIJNS4_39AutoVectorizingCopyWithAssumedAlignmentILi128EEESK_EEES1E_EENS_8epilogue10collective6detail29Sm90TmaWarpSpecializedAdapterINS1Q_15DefaultEpilogueISI_SJ_SJ_NS1P_6thread17LinearCombinationISI_Li1EffLNS1U_9ScaleType4KindE0ELNS_15FloatRoundStyleE2ESI_EENS1_15EpilogueDefaultEEEEEvvEEEEvNT_6ParamsE --------------------------
	.section	.nv.shared._ZN7cutlass13device_kernelINS_4gemm6kernel13GemmUniversalIN4cute5tupleIJiiiiEEENS1_10collective13CollectiveMmaINS1_39MainloopSm90TmaGmmaRmemAWarpSpecializedILi9ENS5_IJNS4_1CILi1EEESB_SB_EEENS1_35KernelTmaWarpSpecializedCooperativeEEENS5_IJNSA_ILi128EEENSA_ILi64EEESF_EEENS_12float_e4m3_tENS5_IJlSB_lEEENS_12float_e5m2_tENS5_IJSB_llEEENS4_8TiledMMAINS4_8MMA_AtomIJNS4_4SM904GMMA30MMA_64x64x32_F32E5M2E4M3_RS_TNILNSP_7ScaleInE1ELSR_1EEEEEENS4_6LayoutINS5_IJNSA_ILi2EEESB_SB_EEENS5_IJSB_NSA_ILi0EEESX_EEEEENS5_IJNS4_10UnderscoreES10_S10_EEEEENS4_13SM90_TMA_LOADENS4_14ComposedLayoutINS4_7SwizzleILi3ELi4ELi3EEENS4_18smem_ptr_flag_bitsILi8EEENSU_INS5_IJNSA_ILi8EEESF_EEENS5_IJSF_SB_EEEEEEEvNS4_8identityES13_NS14_INS15_ILi2ELi4ELi3EEES18_NSU_INS5_IJSG_S19_EEENS5_IJSB_SG_EEEEEEENS4_9Copy_AtomIJNS4_39AutoVectorizingCopyWithAssumedAlignmentILi128EEESK_EEES1E_EENS_8epilogue10collective6detail29Sm90TmaWarpSpecializedAdapterINS1Q_15DefaultEpilogueISI_SJ_SJ_NS1P_6thread17LinearCombinationISI_Li1EffLNS1U_9ScaleType4KindE0ELNS_15FloatRoundStyleE2ESI_EENS1_15EpilogueDefaultEEEEEvvEEEEvNT_6ParamsE,"aw",@nobits
	.sectionflags	@""
	.align	16
	.zero		1024


//--------------------- .nv.shared.reserved.0     --------------------------
	.section	.nv.shared.reserved.0,"aw",@nobits
	.weak		__nv_reservedSMEM_offset_0_alias
	.size		__nv_reservedSMEM_offset_0_alias, 0, 0
	.other		__nv_reservedSMEM_offset_0_alias,@"STO_CUDA_RESERVED_SHARED STV_DEFAULT"
__nv_reservedSMEM_offset_0_alias:
	.zero		0


//--------------------- .nv.global                --------------------------
	.section	.nv.global,"aw",@nobits
.nv.global:
	.type		_ZN40_INTERNAL_edc7b233_4_k_cu_420a2e07_277074cute1_E,@object
	.size		_ZN40_INTERNAL_edc7b233_4_k_cu_420a2e07_277074cute1_E,(_ZN40_INTERNAL_edc7b233_4_k_cu_420a2e07_277074cuda3std3__45__cpo6cbeginE - _ZN40_INTERNAL_edc7b233_4_k_cu_420a2e07_277074cute1_E)
_ZN40_INTERNAL_edc7b233_4_k_cu_420a2e07_277074cute1_E:
	.zero		1
	.type		_ZN40_INTERNAL_edc7b233_4_k_cu_420a2e07_277074cuda3std3__45__cpo6cbeginE,@object
	.size		_ZN40_INTERNAL_edc7b233_4_k_cu_420a2e07_277074cuda3std3__45__cpo6cbeginE,(_ZN40_INTERNAL_edc7b233_4_k_cu_420a2e07_277074cuda3std3__48in_placeE - _ZN40_INTERNAL_edc7b233_4_k_cu_420a2e07_277074cuda3std3__45__cpo6cbeginE)
_ZN40_INTERNAL_edc7b233_4_k_cu_420a2e07_277074cuda3std3__45__cpo6cbeginE:
	.zero		1
	.type		_ZN40_INTERNAL_edc7b233_4_k_cu_420a2e07_277074cuda3std3__48in_placeE,@object
	.size		_ZN40_INTERNAL_edc7b233_4_k_cu_420a2e07_277074cuda3std3__48in_placeE,(_ZN40_INTERNAL_edc7b233_4_k_cu_420a2e07_277074cuda3std6ranges3__45__cpo9iter_moveE - _ZN40_INTERNAL_edc7b233_4_k_cu_420a2e07_277074cuda3std3__48in_placeE)
_ZN40_INTERNAL_edc7b233_4_k_cu_420a2e07_277074cuda3std3__48in_placeE:
	.zero		1
	.type		_ZN40_INTERNAL_edc7b233_4_k_cu_420a2e07_277074cuda3std6ranges3__45__cpo9iter_moveE,@object
	.size		_ZN40_INTERNAL_edc7b233_4_k_cu_420a2e07_277074cuda3std6ranges3__45__cpo9iter_moveE,(_ZN40_INTERNAL_edc7b233_4_k_cu_420a2e07_277074cuda3std3__45__cpo5beginE - _ZN40_INTERNAL_edc7b233_4_k_cu_420a2e07_277074cuda3std6ranges3__45__cpo9iter_moveE)
_ZN40_INTERNAL_edc7b233_4_k_cu_420a2e07_277074cuda3std6ranges3__45__cpo9iter_moveE:
	.zero		1
	.type		_ZN40_INTERNAL_edc7b233_4_k_cu_420a2e07_277074cuda3std3__45__cpo5beginE,@object
	.size		_ZN40_INTERNAL_edc7b233_4_k_cu_420a2e07_277074cuda3std3__45__cpo5beginE,(_ZN40_INTERNAL_edc7b233_4_k_cu_420a2e07_277074cuda3std3__442_GLOBAL__N__edc7b233_4_k_cu_420a2e07_277076ignoreE - _ZN40_INTERNAL_edc7b233_4_k_cu_420a2e07_277074cuda3std3__45__cpo5beginE)
_ZN40_INTERNAL_edc7b233_4_k_cu_420a2e07_277074cuda3std3__45__cpo5beginE:
	.zero		1
	.type		_ZN40_INTERNAL_edc7b233_4_k_cu_420a2e07_277074cuda3std3__442_GLOBAL__N__edc7b233_4_k_cu_420a2e07_277076ignoreE,@object
	.size		_ZN40_INTERNAL_edc7b233_4_k_cu_420a2e07_277074cuda3std3__442_GLOBAL__N__edc7b233_4_k_cu_420a2e07_277076ignoreE,(_ZN40_INTERNAL_edc7b233_4_k_cu_420a2e07_277074cute7productE - _ZN40_INTERNAL_edc7b233_4_k_cu_420a2e07_277074cuda3std3__442_GLOBAL__N__edc7b233_4_k_cu_420a2e07_277076ignoreE)
_ZN40_INTERNAL_edc7b233_4_k_cu_420a2e07_277074cuda3std3__442_GLOBAL__N__edc7b233_4_k_cu_420a2e07_277076ignoreE:
	.zero		1
	.type		_ZN40_INTERNAL_edc7b233_4_k_cu_420a2e07_277074cute7productE,@object
	.size		_ZN40_INTERNAL_edc7b233_4_k_cu_420a2e07_277074cute7productE,(_ZN40_INTERNAL_edc7b233_4_k_cu_420a2e07_277074cuda3std3__45__cpo3endE - _ZN40_INTERNAL_edc7b233_4_k_cu_420a2e07_277074cute7productE)
_ZN40_INTERNAL_edc7b233_4_k_cu_420a2e07_277074cute7productE:
	.zero		1
	.type		_ZN40_INTERNAL_edc7b233_4_k_cu_420a2e07_277074cuda3std3__45__cpo3endE,@object
	.size		_ZN40_INTERNAL_edc7b233_4_k_cu_420a2e07_277074cuda3std3__45__cpo3endE,(_ZN40_INTERNAL_edc7b233_4_k_cu_420a2e07_277074cuda3std3__419piecewise_constructE - _ZN40_INTERNAL_edc7b233_4_k_cu_420a2e07_277074cuda3std3__45__cpo3endE)
_ZN40_INTERNAL_edc7b233_4_k_cu_420a2e07_277074cuda3std3__45__cpo3endE:
	.zero		1
	.type		_ZN40_INTERNAL_edc7b233_4_k_cu_420a2e07_277074cuda3std3__419piecewise_constructE,@object
	.size		_ZN40_INTERNAL_edc7b233_4_k_cu_420a2e07_277074cuda3std3__419piecewise_constructE,(_ZN40_INTERNAL_edc7b233_4_k_cu_420a2e07_277074cuda3std3__45__cpo4cendE - _ZN40_INTERNAL_edc7b233_4_k_cu_420a2e07_277074cuda3std3__419piecewise_constructE)
_ZN40_INTERNAL_edc7b233_4_k_cu_420a2e07_277074cuda3std3__419piecewise_constructE:
	.zero		1
	.type		_ZN40_INTERNAL_edc7b233_4_k_cu_420a2e07_277074cuda3std3__45__cpo4cendE,@object
	.size		_ZN40_INTERNAL_edc7b233_4_k_cu_420a2e07_277074cuda3std3__45__cpo4cendE,(_ZN40_INTERNAL_edc7b233_4_k_cu_420a2e07_277074cuda3std6ranges3__45__cpo4swapE - _ZN40_INTERNAL_edc7b233_4_k_cu_420a2e07_277074cuda3std3__45__cpo4cendE)
_ZN40_INTERNAL_edc7b233_4_k_cu_420a2e07_277074cuda3std3__45__cpo4cendE:
	.zero		1
	.type		_ZN40_INTERNAL_edc7b233_4_k_cu_420a2e07_277074cuda3std6ranges3__45__cpo4swapE,@object
	.size		_ZN40_INTERNAL_edc7b233_4_k_cu_420a2e07_277074cuda3std6ranges3__45__cpo4swapE,(.L_9 - _ZN40_INTERNAL_edc7b233_4_k_cu_420a2e07_277074cuda3std6ranges3__45__cpo4swapE)
_ZN40_INTERNAL_edc7b233_4_k_cu_420a2e07_277074cuda3std6ranges3__45__cpo4swapE:
	.zero		1
.L_9:


//--------------------- .nv.constant0._ZN7cutlass13device_kernelINS_4gemm6kernel13GemmUniversalIN4cute5tupleIJiiiiEEENS1_10collective13CollectiveMmaINS1_39MainloopSm90TmaGmmaRmemAWarpSpecializedILi9ENS5_IJNS4_1CILi1EEESB_SB_EEENS1_35KernelTmaWarpSpecializedCooperativeEEENS5_IJNSA_ILi128EEENSA_ILi64EEESF_EEENS_12float_e4m3_tENS5_IJlSB_lEEENS_12float_e5m2_tENS5_IJSB_llEEENS4_8TiledMMAINS4_8MMA_AtomIJNS4_4SM904GMMA30MMA_64x64x32_F32E5M2E4M3_RS_TNILNSP_7ScaleInE1ELSR_1EEEEEENS4_6LayoutINS5_IJNSA_ILi2EEESB_SB_EEENS5_IJSB_NSA_ILi0EEESX_EEEEENS5_IJNS4_10UnderscoreES10_S10_EEEEENS4_13SM90_TMA_LOADENS4_14ComposedLayoutINS4_7SwizzleILi3ELi4ELi3EEENS4_18smem_ptr_flag_bitsILi8EEENSU_INS5_IJNSA_ILi8EEESF_EEENS5_IJSF_SB_EEEEEEEvNS4_8identityES13_NS14_INS15_ILi2ELi4ELi3EEES18_NSU_INS5_IJSG_S19_EEENS5_IJSB_SG_EEEEEEENS4_9Copy_AtomIJNS4_39AutoVectorizingCopyWithAssumedAlignmentILi128EEESK_EEES1E_EENS_8epilogue10collective6detail29Sm90TmaWarpSpecializedAdapterINS1Q_15DefaultEpilogueISI_SJ_SJ_NS1P_6thread17LinearCombinationISI_Li1EffLNS1U_9ScaleType4KindE0ELNS_15FloatRoundStyleE2ESI_EENS1_15EpilogueDefaultEEEEEvvEEEEvNT_6ParamsE --------------------------
	.section	.nv.constant0._ZN7cutlass13device_kernelINS_4gemm6kernel13GemmUniversalIN4cute5tupleIJiiiiEEENS1_10collective13CollectiveMmaINS1_39MainloopSm90TmaGmmaRmemAWarpSpecializedILi9ENS5_IJNS4_1CILi1EEESB_SB_EEENS1_35KernelTmaWarpSpecializedCooperativeEEENS5_IJNSA_ILi128EEENSA_ILi64EEESF_EEENS_12float_e4m3_tENS5_IJlSB_lEEENS_12float_e5m2_tENS5_IJSB_llEEENS4_8TiledMMAINS4_8MMA_AtomIJNS4_4SM904GMMA30MMA_64x64x32_F32E5M2E4M3_RS_TNILNSP_7ScaleInE1ELSR_1EEEEEENS4_6LayoutINS5_IJNSA_ILi2EEESB_SB_EEENS5_IJSB_NSA_ILi0EEESX_EEEEENS5_IJNS4_10UnderscoreES10_S10_EEEEENS4_13SM90_TMA_LOADENS4_14ComposedLayoutINS4_7SwizzleILi3ELi4ELi3EEENS4_18smem_ptr_flag_bitsILi8EEENSU_INS5_IJNSA_ILi8EEESF_EEENS5_IJSF_SB_EEEEEEEvNS4_8identityES13_NS14_INS15_ILi2ELi4ELi3EEES18_NSU_INS5_IJSG_S19_EEENS5_IJSB_SG_EEEEEEENS4_9Copy_AtomIJNS4_39AutoVectorizingCopyWithAssumedAlignmentILi128EEESK_EEES1E_EENS_8epilogue10collective6detail29Sm90TmaWarpSpecializedAdapterINS1Q_15DefaultEpilogueISI_SJ_SJ_NS1P_6thread17LinearCombinationISI_Li1EffLNS1U_9ScaleType4KindE0ELNS_15FloatRoundStyleE2ESI_EENS1_15EpilogueDefaultEEEEEvvEEEEvNT_6ParamsE,"a",@progbits
	.sectionflags	@""
	.align	4
.nv.constant0._ZN7cutlass13device_kernelINS_4gemm6kernel13GemmUniversalIN4cute5tupleIJiiiiEEENS1_10collective13CollectiveMmaINS1_39MainloopSm90TmaGmmaRmemAWarpSpecializedILi9ENS5_IJNS4_1CILi1EEESB_SB_EEENS1_35KernelTmaWarpSpecializedCooperativeEEENS5_IJNSA_ILi128EEENSA_ILi64EEESF_EEENS_12float_e4m3_tENS5_IJlSB_lEEENS_12float_e5m2_tENS5_IJSB_llEEENS4_8TiledMMAINS4_8MMA_AtomIJNS4_4SM904GMMA30MMA_64x64x32_F32E5M2E4M3_RS_TNILNSP_7ScaleInE1ELSR_1EEEEEENS4_6LayoutINS5_IJNSA_ILi2EEESB_SB_EEENS5_IJSB_NSA_ILi0EEESX_EEEEENS5_IJNS4_10UnderscoreES10_S10_EEEEENS4_13SM90_TMA_LOADENS4_14ComposedLayoutINS4_7SwizzleILi3ELi4ELi3EEENS4_18smem_ptr_flag_bitsILi8EEENSU_INS5_IJNSA_ILi8EEESF_EEENS5_IJSF_SB_EEEEEEEvNS4_8identityES13_NS14_INS15_ILi2ELi4ELi3EEES18_NSU_INS5_IJSG_S19_EEENS5_IJSB_SG_EEEEEEENS4_9Copy_AtomIJNS4_39AutoVectorizingCopyWithAssumedAlignmentILi128EEESK_EEES1E_EENS_8epilogue10collective6detail29Sm90TmaWarpSpecializedAdapterINS1Q_15DefaultEpilogueISI_SJ_SJ_NS1P_6thread17LinearCombinationISI_Li1EffLNS1U_9ScaleType4KindE0ELNS_15FloatRoundStyleE2ESI_EENS1_15EpilogueDefaultEEEEEvvEEEEvNT_6ParamsE:
	.zero		1664


//--------------------- SYMBOLS --------------------------

	.type		.nv.reservedSmem.offset0,@object
	.size		.nv.reservedSmem.offset0,0x4
	.type		__assertfail,@function
